//
// Generated by NVIDIA NVVM Compiler
//
// Compiler Build ID: CL-36424714
// Cuda compilation tools, release 13.0, V13.0.88
// Based on NVVM 20.0.0
//

.version 9.0
.target sm_100
.address_size 64

	// .globl	_Z13matmul_sharedPfS_S_i
// _ZZ13matmul_sharedPfS_S_iE3s_a has been demoted
// _ZZ13matmul_sharedPfS_S_iE3s_b has been demoted

.visible .entry _Z13matmul_sharedPfS_S_i(
	.param .u64 .ptr .align 1 _Z13matmul_sharedPfS_S_i_param_0,
	.param .u64 .ptr .align 1 _Z13matmul_sharedPfS_S_i_param_1,
	.param .u64 .ptr .align 1 _Z13matmul_sharedPfS_S_i_param_2,
	.param .u32 _Z13matmul_sharedPfS_S_i_param_3
)
{
	.reg .pred 	%p<8>;
	.reg .b32 	%r<100>;
	.reg .b32 	%f<368>;
	.reg .b64 	%rd<40>;
	// demoted variable
	.shared .align 4 .b8 _ZZ13matmul_sharedPfS_S_iE3s_a[1024];
	// demoted variable
	.shared .align 4 .b8 _ZZ13matmul_sharedPfS_S_iE3s_b[1024];
	ld.param.u32 	%r30, [_Z13matmul_sharedPfS_S_i_param_3];
	mov.u32 	%r1, %tid.x;
	mov.u32 	%r2, %tid.y;
	mov.u32 	%r31, %ctaid.x;
	mov.u32 	%r32, %ctaid.y;
	mov.u32 	%r33, %ntid.y;
	mad.lo.s32 	%r3, %r32, %r33, %r2;
	mov.u32 	%r34, %ntid.x;
	mad.lo.s32 	%r4, %r31, %r34, %r1;
	shr.s32 	%r35, %r30, 31;
	shr.u32 	%r36, %r35, 28;
	add.s32 	%r37, %r30, %r36;
	shr.s32 	%r5, %r37, 4;
	setp.lt.s32 	%p1, %r30, 16;
	mov.f32 	%f367, 0f00000000;
	@%p1 bra 	$L__BB0_9;
	mad.lo.s32 	%r96, %r30, %r3, %r1;
	shl.b32 	%r39, %r2, 6;
	mov.u32 	%r40, _ZZ13matmul_sharedPfS_S_iE3s_a;
	add.s32 	%r7, %r40, %r39;
	add.s32 	%r41, %r5, -1;
	setp.lt.u32 	%p2, %r41, 3;
	mov.f32 	%f367, 0f00000000;
	mov.b32 	%r99, 0;
	@%p2 bra 	$L__BB0_4;
	and.b32  	%r99, %r5, 134217724;
	neg.s32 	%r97, %r99;
	add.s32 	%r43, %r2, 48;
	mad.lo.s32 	%r95, %r30, %r43, %r4;
	add.s32 	%r44, %r2, 32;
	mad.lo.s32 	%r94, %r30, %r44, %r4;
	add.s32 	%r45, %r2, 16;
	mad.lo.s32 	%r93, %r30, %r45, %r4;
	mad.lo.s32 	%r92, %r2, %r30, %r4;
	mov.f32 	%f367, 0f00000000;
$L__BB0_3:
	.pragma "nounroll";
	ld.param.u64 	%rd36, [_Z13matmul_sharedPfS_S_i_param_1];
	ld.param.u64 	%rd33, [_Z13matmul_sharedPfS_S_i_param_0];
	cvta.to.global.u64 	%rd4, %rd33;
	mul.wide.s32 	%rd5, %r96, 4;
	add.s64 	%rd6, %rd4, %rd5;
	ld.global.f32 	%f14, [%rd6];
	shl.b32 	%r47, %r1, 2;
	add.s32 	%r48, %r7, %r47;
	st.shared.f32 	[%r48], %f14;
	cvta.to.global.u64 	%rd7, %rd36;
	mul.wide.s32 	%rd8, %r92, 4;
	add.s64 	%rd9, %rd7, %rd8;
	ld.global.f32 	%f15, [%rd9];
	mov.u32 	%r50, _ZZ13matmul_sharedPfS_S_iE3s_b;
	add.s32 	%r51, %r50, %r47;
	add.s32 	%r52, %r51, %r39;
	st.shared.f32 	[%r52], %f15;
	bar.sync 	0;
	ld.shared.f32 	%f16, [%r7];
	ld.shared.f32 	%f17, [%r51];
	fma.rn.f32 	%f18, %f16, %f17, %f367;
	ld.shared.f32 	%f19, [%r7+4];
	ld.shared.f32 	%f20, [%r51+64];
	fma.rn.f32 	%f21, %f19, %f20, %f18;
	ld.shared.f32 	%f22, [%r7+8];
	ld.shared.f32 	%f23, [%r51+128];
	fma.rn.f32 	%f24, %f22, %f23, %f21;
	ld.shared.f32 	%f25, [%r7+12];
	ld.shared.f32 	%f26, [%r51+192];
	fma.rn.f32 	%f27, %f25, %f26, %f24;
	ld.shared.f32 	%f28, [%r7+16];
	ld.shared.f32 	%f29, [%r51+256];
	fma.rn.f32 	%f30, %f28, %f29, %f27;
	ld.shared.f32 	%f31, [%r7+20];
	ld.shared.f32 	%f32, [%r51+320];
	fma.rn.f32 	%f33, %f31, %f32, %f30;
	ld.shared.f32 	%f34, [%r7+24];
	ld.shared.f32 	%f35, [%r51+384];
	fma.rn.f32 	%f36, %f34, %f35, %f33;
	ld.shared.f32 	%f37, [%r7+28];
	ld.shared.f32 	%f38, [%r51+448];
	fma.rn.f32 	%f39, %f37, %f38, %f36;
	ld.shared.f32 	%f40, [%r7+32];
	ld.shared.f32 	%f41, [%r51+512];
	fma.rn.f32 	%f42, %f40, %f41, %f39;
	ld.shared.f32 	%f43, [%r7+36];
	ld.shared.f32 	%f44, [%r51+576];
	fma.rn.f32 	%f45, %f43, %f44, %f42;
	ld.shared.f32 	%f46, [%r7+40];
	ld.shared.f32 	%f47, [%r51+640];
	fma.rn.f32 	%f48, %f46, %f47, %f45;
	ld.shared.f32 	%f49, [%r7+44];
	ld.shared.f32 	%f50, [%r51+704];
	fma.rn.f32 	%f51, %f49, %f50, %f48;
	ld.shared.f32 	%f52, [%r7+48];
	ld.shared.f32 	%f53, [%r51+768];
	fma.rn.f32 	%f54, %f52, %f53, %f51;
	ld.shared.f32 	%f55, [%r7+52];
	ld.shared.f32 	%f56, [%r51+832];
	fma.rn.f32 	%f57, %f55, %f56, %f54;
	ld.shared.f32 	%f58, [%r7+56];
	ld.shared.f32 	%f59, [%r51+896];
	fma.rn.f32 	%f60, %f58, %f59, %f57;
	ld.shared.f32 	%f61, [%r7+60];
	ld.shared.f32 	%f62, [%r51+960];
	fma.rn.f32 	%f63, %f61, %f62, %f60;
	bar.sync 	0;
	ld.global.f32 	%f64, [%rd6+64];
	st.shared.f32 	[%r48], %f64;
	mul.wide.s32 	%rd10, %r93, 4;
	add.s64 	%rd11, %rd7, %rd10;
	ld.global.f32 	%f65, [%rd11];
	st.shared.f32 	[%r52], %f65;
	bar.sync 	0;
	ld.shared.f32 	%f66, [%r7];
	ld.shared.f32 	%f67, [%r51];
	fma.rn.f32 	%f68, %f66, %f67, %f63;
	ld.shared.f32 	%f69, [%r7+4];
	ld.shared.f32 	%f70, [%r51+64];
	fma.rn.f32 	%f71, %f69, %f70, %f68;
	ld.shared.f32 	%f72, [%r7+8];
	ld.shared.f32 	%f73, [%r51+128];
	fma.rn.f32 	%f74, %f72, %f73, %f71;
	ld.shared.f32 	%f75, [%r7+12];
	ld.shared.f32 	%f76, [%r51+192];
	fma.rn.f32 	%f77, %f75, %f76, %f74;
	ld.shared.f32 	%f78, [%r7+16];
	ld.shared.f32 	%f79, [%r51+256];
	fma.rn.f32 	%f80, %f78, %f79, %f77;
	ld.shared.f32 	%f81, [%r7+20];
	ld.shared.f32 	%f82, [%r51+320];
	fma.rn.f32 	%f83, %f81, %f82, %f80;
	ld.shared.f32 	%f84, [%r7+24];
	ld.shared.f32 	%f85, [%r51+384];
	fma.rn.f32 	%f86, %f84, %f85, %f83;
	ld.shared.f32 	%f87, [%r7+28];
	ld.shared.f32 	%f88, [%r51+448];
	fma.rn.f32 	%f89, %f87, %f88, %f86;
	ld.shared.f32 	%f90, [%r7+32];
	ld.shared.f32 	%f91, [%r51+512];
	fma.rn.f32 	%f92, %f90, %f91, %f89;
	ld.shared.f32 	%f93, [%r7+36];
	ld.shared.f32 	%f94, [%r51+576];
	fma.rn.f32 	%f95, %f93, %f94, %f92;
	ld.shared.f32 	%f96, [%r7+40];
	ld.shared.f32 	%f97, [%r51+640];
	fma.rn.f32 	%f98, %f96, %f97, %f95;
	ld.shared.f32 	%f99, [%r7+44];
	ld.shared.f32 	%f100, [%r51+704];
	fma.rn.f32 	%f101, %f99, %f100, %f98;
	ld.shared.f32 	%f102, [%r7+48];
	ld.shared.f32 	%f103, [%r51+768];
	fma.rn.f32 	%f104, %f102, %f103, %f101;
	ld.shared.f32 	%f105, [%r7+52];
	ld.shared.f32 	%f106, [%r51+832];
	fma.rn.f32 	%f107, %f105, %f106, %f104;
	ld.shared.f32 	%f108, [%r7+56];
	ld.shared.f32 	%f109, [%r51+896];
	fma.rn.f32 	%f110, %f108, %f109, %f107;
	ld.shared.f32 	%f111, [%r7+60];
	ld.shared.f32 	%f112, [%r51+960];
	fma.rn.f32 	%f113, %f111, %f112, %f110;
	bar.sync 	0;
	ld.global.f32 	%f114, [%rd6+128];
	st.shared.f32 	[%r48], %f114;
	mul.wide.s32 	%rd12, %r94, 4;
	add.s64 	%rd13, %rd7, %rd12;
	ld.global.f32 	%f115, [%rd13];
	st.shared.f32 	[%r52], %f115;
	bar.sync 	0;
	ld.shared.f32 	%f116, [%r7];
	ld.shared.f32 	%f117, [%r51];
	fma.rn.f32 	%f118, %f116, %f117, %f113;
	ld.shared.f32 	%f119, [%r7+4];
	ld.shared.f32 	%f120, [%r51+64];
	fma.rn.f32 	%f121, %f119, %f120, %f118;
	ld.shared.f32 	%f122, [%r7+8];
	ld.shared.f32 	%f123, [%r51+128];
	fma.rn.f32 	%f124, %f122, %f123, %f121;
	ld.shared.f32 	%f125, [%r7+12];
	ld.shared.f32 	%f126, [%r51+192];
	fma.rn.f32 	%f127, %f125, %f126, %f124;
	ld.shared.f32 	%f128, [%r7+16];
	ld.shared.f32 	%f129, [%r51+256];
	fma.rn.f32 	%f130, %f128, %f129, %f127;
	ld.shared.f32 	%f131, [%r7+20];
	ld.shared.f32 	%f132, [%r51+320];
	fma.rn.f32 	%f133, %f131, %f132, %f130;
	ld.shared.f32 	%f134, [%r7+24];
	ld.shared.f32 	%f135, [%r51+384];
	fma.rn.f32 	%f136, %f134, %f135, %f133;
	ld.shared.f32 	%f137, [%r7+28];
	ld.shared.f32 	%f138, [%r51+448];
	fma.rn.f32 	%f139, %f137, %f138, %f136;
	ld.shared.f32 	%f140, [%r7+32];
	ld.shared.f32 	%f141, [%r51+512];
	fma.rn.f32 	%f142, %f140, %f141, %f139;
	ld.shared.f32 	%f143, [%r7+36];
	ld.shared.f32 	%f144, [%r51+576];
	fma.rn.f32 	%f145, %f143, %f144, %f142;
	ld.shared.f32 	%f146, [%r7+40];
	ld.shared.f32 	%f147, [%r51+640];
	fma.rn.f32 	%f148, %f146, %f147, %f145;
	ld.shared.f32 	%f149, [%r7+44];
	ld.shared.f32 	%f150, [%r51+704];
	fma.rn.f32 	%f151, %f149, %f150, %f148;
	ld.shared.f32 	%f152, [%r7+48];
	ld.shared.f32 	%f153, [%r51+768];
	fma.rn.f32 	%f154, %f152, %f153, %f151;
	ld.shared.f32 	%f155, [%r7+52];
	ld.shared.f32 	%f156, [%r51+832];
	fma.rn.f32 	%f157, %f155, %f156, %f154;
	ld.shared.f32 	%f158, [%r7+56];
	ld.shared.f32 	%f159, [%r51+896];
	fma.rn.f32 	%f160, %f158, %f159, %f157;
	ld.shared.f32 	%f161, [%r7+60];
	ld.shared.f32 	%f162, [%r51+960];
	fma.rn.f32 	%f163, %f161, %f162, %f160;
	bar.sync 	0;
	ld.global.f32 	%f164, [%rd6+192];
	st.shared.f32 	[%r48], %f164;
	mul.wide.s32 	%rd14, %r95, 4;
	add.s64 	%rd15, %rd7, %rd14;
	ld.global.f32 	%f165, [%rd15];
	st.shared.f32 	[%r52], %f165;
	bar.sync 	0;
	ld.shared.f32 	%f166, [%r7];
	ld.shared.f32 	%f167, [%r51];
	fma.rn.f32 	%f168, %f166, %f167, %f163;
	ld.shared.f32 	%f169, [%r7+4];
	ld.shared.f32 	%f170, [%r51+64];
	fma.rn.f32 	%f171, %f169, %f170, %f168;
	ld.shared.f32 	%f172, [%r7+8];
	ld.shared.f32 	%f173, [%r51+128];
	fma.rn.f32 	%f174, %f172, %f173, %f171;
	ld.shared.f32 	%f175, [%r7+12];
	ld.shared.f32 	%f176, [%r51+192];
	fma.rn.f32 	%f177, %f175, %f176, %f174;
	ld.shared.f32 	%f178, [%r7+16];
	ld.shared.f32 	%f179, [%r51+256];
	fma.rn.f32 	%f180, %f178, %f179, %f177;
	ld.shared.f32 	%f181, [%r7+20];
	ld.shared.f32 	%f182, [%r51+320];
	fma.rn.f32 	%f183, %f181, %f182, %f180;
	ld.shared.f32 	%f184, [%r7+24];
	ld.shared.f32 	%f185, [%r51+384];
	fma.rn.f32 	%f186, %f184, %f185, %f183;
	ld.shared.f32 	%f187, [%r7+28];
	ld.shared.f32 	%f188, [%r51+448];
	fma.rn.f32 	%f189, %f187, %f188, %f186;
	ld.shared.f32 	%f190, [%r7+32];
	ld.shared.f32 	%f191, [%r51+512];
	fma.rn.f32 	%f192, %f190, %f191, %f189;
	ld.shared.f32 	%f193, [%r7+36];
	ld.shared.f32 	%f194, [%r51+576];
	fma.rn.f32 	%f195, %f193, %f194, %f192;
	ld.shared.f32 	%f196, [%r7+40];
	ld.shared.f32 	%f197, [%r51+640];
	fma.rn.f32 	%f198, %f196, %f197, %f195;
	ld.shared.f32 	%f199, [%r7+44];
	ld.shared.f32 	%f200, [%r51+704];
	fma.rn.f32 	%f201, %f199, %f200, %f198;
	ld.shared.f32 	%f202, [%r7+48];
	ld.shared.f32 	%f203, [%r51+768];
	fma.rn.f32 	%f204, %f202, %f203, %f201;
	ld.shared.f32 	%f205, [%r7+52];
	ld.shared.f32 	%f206, [%r51+832];
	fma.rn.f32 	%f207, %f205, %f206, %f204;
	ld.shared.f32 	%f208, [%r7+56];
	ld.shared.f32 	%f209, [%r51+896];
	fma.rn.f32 	%f210, %f208, %f209, %f207;
	ld.shared.f32 	%f211, [%r7+60];
	ld.shared.f32 	%f212, [%r51+960];
	fma.rn.f32 	%f367, %f211, %f212, %f210;
	bar.sync 	0;
	add.s32 	%r97, %r97, 4;
	add.s32 	%r96, %r96, 64;
	shl.b32 	%r53, %r30, 6;
	add.s32 	%r95, %r95, %r53;
	add.s32 	%r94, %r94, %r53;
	add.s32 	%r93, %r93, %r53;
	add.s32 	%r92, %r92, %r53;
	setp.ne.s32 	%p3, %r97, 0;
	@%p3 bra 	$L__BB0_3;
$L__BB0_4:
	and.b32  	%r27, %r5, 3;
	setp.eq.s32 	%p4, %r27, 0;
	@%p4 bra 	$L__BB0_9;
	setp.eq.s32 	%p5, %r27, 1;
	@%p5 bra 	$L__BB0_7;
	ld.param.u64 	%rd37, [_Z13matmul_sharedPfS_S_i_param_1];
	ld.param.u64 	%rd34, [_Z13matmul_sharedPfS_S_i_param_0];
	shl.b32 	%r54, %r99, 4;
	mad.lo.s32 	%r59, %r30, %r3, %r1;
	add.s32 	%r60, %r59, %r54;
	cvta.to.global.u64 	%rd16, %rd34;
	mul.wide.s32 	%rd17, %r60, 4;
	add.s64 	%rd18, %rd16, %rd17;
	ld.global.f32 	%f214, [%rd18];
	shl.b32 	%r61, %r1, 2;
	add.s32 	%r62, %r7, %r61;
	st.shared.f32 	[%r62], %f214;
	add.s32 	%r63, %r54, %r2;
	mad.lo.s32 	%r64, %r63, %r30, %r4;
	cvta.to.global.u64 	%rd19, %rd37;
	mul.wide.s32 	%rd20, %r64, 4;
	add.s64 	%rd21, %rd19, %rd20;
	ld.global.f32 	%f215, [%rd21];
	mov.u32 	%r66, _ZZ13matmul_sharedPfS_S_iE3s_b;
	add.s32 	%r67, %r66, %r61;
	add.s32 	%r68, %r67, %r39;
	st.shared.f32 	[%r68], %f215;
	bar.sync 	0;
	ld.shared.f32 	%f216, [%r7];
	ld.shared.f32 	%f217, [%r67];
	fma.rn.f32 	%f218, %f216, %f217, %f367;
	ld.shared.f32 	%f219, [%r7+4];
	ld.shared.f32 	%f220, [%r67+64];
	fma.rn.f32 	%f221, %f219, %f220, %f218;
	ld.shared.f32 	%f222, [%r7+8];
	ld.shared.f32 	%f223, [%r67+128];
	fma.rn.f32 	%f224, %f222, %f223, %f221;
	ld.shared.f32 	%f225, [%r7+12];
	ld.shared.f32 	%f226, [%r67+192];
	fma.rn.f32 	%f227, %f225, %f226, %f224;
	ld.shared.f32 	%f228, [%r7+16];
	ld.shared.f32 	%f229, [%r67+256];
	fma.rn.f32 	%f230, %f228, %f229, %f227;
	ld.shared.f32 	%f231, [%r7+20];
	ld.shared.f32 	%f232, [%r67+320];
	fma.rn.f32 	%f233, %f231, %f232, %f230;
	ld.shared.f32 	%f234, [%r7+24];
	ld.shared.f32 	%f235, [%r67+384];
	fma.rn.f32 	%f236, %f234, %f235, %f233;
	ld.shared.f32 	%f237, [%r7+28];
	ld.shared.f32 	%f238, [%r67+448];
	fma.rn.f32 	%f239, %f237, %f238, %f236;
	ld.shared.f32 	%f240, [%r7+32];
	ld.shared.f32 	%f241, [%r67+512];
	fma.rn.f32 	%f242, %f240, %f241, %f239;
	ld.shared.f32 	%f243, [%r7+36];
	ld.shared.f32 	%f244, [%r67+576];
	fma.rn.f32 	%f245, %f243, %f244, %f242;
	ld.shared.f32 	%f246, [%r7+40];
	ld.shared.f32 	%f247, [%r67+640];
	fma.rn.f32 	%f248, %f246, %f247, %f245;
	ld.shared.f32 	%f249, [%r7+44];
	ld.shared.f32 	%f250, [%r67+704];
	fma.rn.f32 	%f251, %f249, %f250, %f248;
	ld.shared.f32 	%f252, [%r7+48];
	ld.shared.f32 	%f253, [%r67+768];
	fma.rn.f32 	%f254, %f252, %f253, %f251;
	ld.shared.f32 	%f255, [%r7+52];
	ld.shared.f32 	%f256, [%r67+832];
	fma.rn.f32 	%f257, %f255, %f256, %f254;
	ld.shared.f32 	%f258, [%r7+56];
	ld.shared.f32 	%f259, [%r67+896];
	fma.rn.f32 	%f260, %f258, %f259, %f257;
	ld.shared.f32 	%f261, [%r7+60];
	ld.shared.f32 	%f262, [%r67+960];
	fma.rn.f32 	%f263, %f261, %f262, %f260;
	bar.sync 	0;
	ld.global.f32 	%f264, [%rd18+64];
	st.shared.f32 	[%r62], %f264;
	add.s32 	%r69, %r63, 16;
	mad.lo.s32 	%r70, %r69, %r30, %r4;
	mul.wide.s32 	%rd22, %r70, 4;
	add.s64 	%rd23, %rd19, %rd22;
	ld.global.f32 	%f265, [%rd23];
	st.shared.f32 	[%r68], %f265;
	bar.sync 	0;
	ld.shared.f32 	%f266, [%r7];
	ld.shared.f32 	%f267, [%r67];
	fma.rn.f32 	%f268, %f266, %f267, %f263;
	ld.shared.f32 	%f269, [%r7+4];
	ld.shared.f32 	%f270, [%r67+64];
	fma.rn.f32 	%f271, %f269, %f270, %f268;
	ld.shared.f32 	%f272, [%r7+8];
	ld.shared.f32 	%f273, [%r67+128];
	fma.rn.f32 	%f274, %f272, %f273, %f271;
	ld.shared.f32 	%f275, [%r7+12];
	ld.shared.f32 	%f276, [%r67+192];
	fma.rn.f32 	%f277, %f275, %f276, %f274;
	ld.shared.f32 	%f278, [%r7+16];
	ld.shared.f32 	%f279, [%r67+256];
	fma.rn.f32 	%f280, %f278, %f279, %f277;
	ld.shared.f32 	%f281, [%r7+20];
	ld.shared.f32 	%f282, [%r67+320];
	fma.rn.f32 	%f283, %f281, %f282, %f280;
	ld.shared.f32 	%f284, [%r7+24];
	ld.shared.f32 	%f285, [%r67+384];
	fma.rn.f32 	%f286, %f284, %f285, %f283;
	ld.shared.f32 	%f287, [%r7+28];
	ld.shared.f32 	%f288, [%r67+448];
	fma.rn.f32 	%f289, %f287, %f288, %f286;
	ld.shared.f32 	%f290, [%r7+32];
	ld.shared.f32 	%f291, [%r67+512];
	fma.rn.f32 	%f292, %f290, %f291, %f289;
	ld.shared.f32 	%f293, [%r7+36];
	ld.shared.f32 	%f294, [%r67+576];
	fma.rn.f32 	%f295, %f293, %f294, %f292;
	ld.shared.f32 	%f296, [%r7+40];
	ld.shared.f32 	%f297, [%r67+640];
	fma.rn.f32 	%f298, %f296, %f297, %f295;
	ld.shared.f32 	%f299, [%r7+44];
	ld.shared.f32 	%f300, [%r67+704];
	fma.rn.f32 	%f301, %f299, %f300, %f298;
	ld.shared.f32 	%f302, [%r7+48];
	ld.shared.f32 	%f303, [%r67+768];
	fma.rn.f32 	%f304, %f302, %f303, %f301;
	ld.shared.f32 	%f305, [%r7+52];
	ld.shared.f32 	%f306, [%r67+832];
	fma.rn.f32 	%f307, %f305, %f306, %f304;
	ld.shared.f32 	%f308, [%r7+56];
	ld.shared.f32 	%f309, [%r67+896];
	fma.rn.f32 	%f310, %f308, %f309, %f307;
	ld.shared.f32 	%f311, [%r7+60];
	ld.shared.f32 	%f312, [%r67+960];
	fma.rn.f32 	%f367, %f311, %f312, %f310;
	bar.sync 	0;
	add.s32 	%r99, %r99, 2;
$L__BB0_7:
	and.b32  	%r71, %r5, 1;
	setp.eq.b32 	%p6, %r71, 1;
	not.pred 	%p7, %p6;
	@%p7 bra 	$L__BB0_9;
	ld.param.u64 	%rd38, [_Z13matmul_sharedPfS_S_i_param_1];
	ld.param.u64 	%rd35, [_Z13matmul_sharedPfS_S_i_param_0];
	shl.b32 	%r72, %r99, 4;
	mad.lo.s32 	%r77, %r30, %r3, %r1;
	add.s32 	%r78, %r77, %r72;
	cvta.to.global.u64 	%rd24, %rd35;
	mul.wide.s32 	%rd25, %r78, 4;
	add.s64 	%rd26, %rd24, %rd25;
	ld.global.f32 	%f313, [%rd26];
	shl.b32 	%r79, %r1, 2;
	add.s32 	%r80, %r7, %r79;
	st.shared.f32 	[%r80], %f313;
	add.s32 	%r81, %r72, %r2;
	mad.lo.s32 	%r82, %r81, %r30, %r4;
	cvta.to.global.u64 	%rd27, %rd38;
	mul.wide.s32 	%rd28, %r82, 4;
	add.s64 	%rd29, %rd27, %rd28;
	ld.global.f32 	%f314, [%rd29];
	mov.u32 	%r84, _ZZ13matmul_sharedPfS_S_iE3s_b;
	add.s32 	%r85, %r84, %r79;
	add.s32 	%r86, %r85, %r39;
	st.shared.f32 	[%r86], %f314;
	bar.sync 	0;
	ld.shared.f32 	%f315, [%r7];
	ld.shared.f32 	%f316, [%r85];
	fma.rn.f32 	%f317, %f315, %f316, %f367;
	ld.shared.f32 	%f318, [%r7+4];
	ld.shared.f32 	%f319, [%r85+64];
	fma.rn.f32 	%f320, %f318, %f319, %f317;
	ld.shared.f32 	%f321, [%r7+8];
	ld.shared.f32 	%f322, [%r85+128];
	fma.rn.f32 	%f323, %f321, %f322, %f320;
	ld.shared.f32 	%f324, [%r7+12];
	ld.shared.f32 	%f325, [%r85+192];
	fma.rn.f32 	%f326, %f324, %f325, %f323;
	ld.shared.f32 	%f327, [%r7+16];
	ld.shared.f32 	%f328, [%r85+256];
	fma.rn.f32 	%f329, %f327, %f328, %f326;
	ld.shared.f32 	%f330, [%r7+20];
	ld.shared.f32 	%f331, [%r85+320];
	fma.rn.f32 	%f332, %f330, %f331, %f329;
	ld.shared.f32 	%f333, [%r7+24];
	ld.shared.f32 	%f334, [%r85+384];
	fma.rn.f32 	%f335, %f333, %f334, %f332;
	ld.shared.f32 	%f336, [%r7+28];
	ld.shared.f32 	%f337, [%r85+448];
	fma.rn.f32 	%f338, %f336, %f337, %f335;
	ld.shared.f32 	%f339, [%r7+32];
	ld.shared.f32 	%f340, [%r85+512];
	fma.rn.f32 	%f341, %f339, %f340, %f338;
	ld.shared.f32 	%f342, [%r7+36];
	ld.shared.f32 	%f343, [%r85+576];
	fma.rn.f32 	%f344, %f342, %f343, %f341;
	ld.shared.f32 	%f345, [%r7+40];
	ld.shared.f32 	%f346, [%r85+640];
	fma.rn.f32 	%f347, %f345, %f346, %f344;
	ld.shared.f32 	%f348, [%r7+44];
	ld.shared.f32 	%f349, [%r85+704];
	fma.rn.f32 	%f350, %f348, %f349, %f347;
	ld.shared.f32 	%f351, [%r7+48];
	ld.shared.f32 	%f352, [%r85+768];
	fma.rn.f32 	%f353, %f351, %f352, %f350;
	ld.shared.f32 	%f354, [%r7+52];
	ld.shared.f32 	%f355, [%r85+832];
	fma.rn.f32 	%f356, %f354, %f355, %f353;
	ld.shared.f32 	%f357, [%r7+56];
	ld.shared.f32 	%f358, [%r85+896];
	fma.rn.f32 	%f359, %f357, %f358, %f356;
	ld.shared.f32 	%f360, [%r7+60];
	ld.shared.f32 	%f361, [%r85+960];
	fma.rn.f32 	%f367, %f360, %f361, %f359;
	bar.sync 	0;
$L__BB0_9:
	ld.param.u64 	%rd39, [_Z13matmul_sharedPfS_S_i_param_2];
	cvta.to.global.u64 	%rd30, %rd39;
	mad.lo.s32 	%r91, %r30, %r3, %r4;
	mul.wide.s32 	%rd31, %r91, 4;
	add.s64 	%rd32, %rd30, %rd31;
	st.global.f32 	[%rd32], %f367;
	ret;

}
	// .globl	_Z6matmulPfS_S_i
.visible .entry _Z6matmulPfS_S_i(
	.param .u64 .ptr .align 1 _Z6matmulPfS_S_i_param_0,
	.param .u64 .ptr .align 1 _Z6matmulPfS_S_i_param_1,
	.param .u64 .ptr .align 1 _Z6matmulPfS_S_i_param_2,
	.param .u32 _Z6matmulPfS_S_i_param_3
)
{
	.reg .pred 	%p<10>;
	.reg .b32 	%r<39>;
	.reg .b32 	%f<68>;
	.reg .b64 	%rd<67>;

	ld.param.u64 	%rd14, [_Z6matmulPfS_S_i_param_0];
	ld.param.u64 	%rd15, [_Z6matmulPfS_S_i_param_1];
	ld.param.u32 	%r17, [_Z6matmulPfS_S_i_param_3];
	cvta.to.global.u64 	%rd1, %rd15;
	cvta.to.global.u64 	%rd2, %rd14;
	mov.u32 	%r18, %ctaid.y;
	mov.u32 	%r19, %ntid.y;
	mov.u32 	%r20, %tid.y;
	mad.lo.s32 	%r1, %r18, %r19, %r20;
	mov.u32 	%r21, %ctaid.x;
	mov.u32 	%r22, %ntid.x;
	mov.u32 	%r23, %tid.x;
	mad.lo.s32 	%r2, %r21, %r22, %r23;
	setp.lt.s32 	%p1, %r17, 1;
	mov.f32 	%f67, 0f00000000;
	@%p1 bra 	$L__BB1_12;
	mul.lo.s32 	%r3, %r17, %r1;
	and.b32  	%r4, %r17, 7;
	setp.lt.u32 	%p2, %r17, 8;
	mov.f32 	%f67, 0f00000000;
	mov.b32 	%r37, 0;
	@%p2 bra 	$L__BB1_4;
	and.b32  	%r37, %r17, 2147483640;
	neg.s32 	%r35, %r37;
	mul.wide.u32 	%rd16, %r17, 4;
	add.s64 	%rd3, %rd1, %rd16;
	mul.wide.u32 	%rd17, %r17, 8;
	add.s64 	%rd4, %rd1, %rd17;
	mul.wide.u32 	%rd18, %r17, 12;
	add.s64 	%rd5, %rd1, %rd18;
	mul.wide.u32 	%rd19, %r17, 16;
	add.s64 	%rd6, %rd1, %rd19;
	mul.wide.u32 	%rd20, %r17, 20;
	add.s64 	%rd7, %rd1, %rd20;
	mul.wide.u32 	%rd21, %r17, 24;
	add.s64 	%rd8, %rd1, %rd21;
	mul.wide.u32 	%rd22, %r17, 28;
	add.s64 	%rd9, %rd1, %rd22;
	mul.wide.u32 	%rd23, %r3, 4;
	add.s64 	%rd24, %rd23, %rd2;
	add.s64 	%rd66, %rd24, 16;
	mov.f32 	%f67, 0f00000000;
	mov.u32 	%r34, %r2;
$L__BB1_3:
	.pragma "nounroll";
	mul.wide.s32 	%rd25, %r34, 4;
	add.s64 	%rd26, %rd3, %rd25;
	add.s64 	%rd27, %rd4, %rd25;
	add.s64 	%rd28, %rd5, %rd25;
	add.s64 	%rd29, %rd6, %rd25;
	add.s64 	%rd30, %rd7, %rd25;
	add.s64 	%rd31, %rd8, %rd25;
	add.s64 	%rd32, %rd9, %rd25;
	add.s64 	%rd33, %rd1, %rd25;
	ld.global.f32 	%f17, [%rd66+-16];
	ld.global.f32 	%f18, [%rd33];
	fma.rn.f32 	%f19, %f17, %f18, %f67;
	ld.global.f32 	%f20, [%rd66+-12];
	ld.global.f32 	%f21, [%rd26];
	fma.rn.f32 	%f22, %f20, %f21, %f19;
	ld.global.f32 	%f23, [%rd66+-8];
	ld.global.f32 	%f24, [%rd27];
	fma.rn.f32 	%f25, %f23, %f24, %f22;
	ld.global.f32 	%f26, [%rd66+-4];
	ld.global.f32 	%f27, [%rd28];
	fma.rn.f32 	%f28, %f26, %f27, %f25;
	ld.global.f32 	%f29, [%rd66];
	ld.global.f32 	%f30, [%rd29];
	fma.rn.f32 	%f31, %f29, %f30, %f28;
	ld.global.f32 	%f32, [%rd66+4];
	ld.global.f32 	%f33, [%rd30];
	fma.rn.f32 	%f34, %f32, %f33, %f31;
	ld.global.f32 	%f35, [%rd66+8];
	ld.global.f32 	%f36, [%rd31];
	fma.rn.f32 	%f37, %f35, %f36, %f34;
	ld.global.f32 	%f38, [%rd66+12];
	ld.global.f32 	%f39, [%rd32];
	fma.rn.f32 	%f67, %f38, %f39, %f37;
	add.s32 	%r35, %r35, 8;
	shl.b32 	%r25, %r17, 3;
	add.s32 	%r34, %r34, %r25;
	add.s64 	%rd66, %rd66, 32;
	setp.ne.s32 	%p3, %r35, 0;
	@%p3 bra 	$L__BB1_3;
$L__BB1_4:
	setp.eq.s32 	%p4, %r4, 0;
	@%p4 bra 	$L__BB1_12;
	and.b32  	%r12, %r17, 3;
	setp.lt.u32 	%p5, %r4, 4;
	@%p5 bra 	$L__BB1_7;
	add.s32 	%r26, %r37, %r3;
	mul.wide.u32 	%rd34, %r26, 4;
	add.s64 	%rd35, %rd2, %rd34;
	ld.global.f32 	%f41, [%rd35];
	mad.lo.s32 	%r27, %r37, %r17, %r2;
	mul.wide.s32 	%rd36, %r27, 4;
	add.s64 	%rd37, %rd1, %rd36;
	ld.global.f32 	%f42, [%rd37];
	fma.rn.f32 	%f43, %f41, %f42, %f67;
	cvt.u64.u32 	%rd38, %r3;
	cvt.u64.u32 	%rd39, %r37;
	add.s64 	%rd40, %rd39, %rd38;
	shl.b64 	%rd41, %rd40, 2;
	add.s64 	%rd42, %rd2, %rd41;
	ld.global.f32 	%f44, [%rd42+4];
	mul.wide.u32 	%rd43, %r17, 4;
	add.s64 	%rd44, %rd37, %rd43;
	ld.global.f32 	%f45, [%rd44];
	fma.rn.f32 	%f46, %f44, %f45, %f43;
	ld.global.f32 	%f47, [%rd42+8];
	add.s64 	%rd45, %rd44, %rd43;
	ld.global.f32 	%f48, [%rd45];
	fma.rn.f32 	%f49, %f47, %f48, %f46;
	ld.global.f32 	%f50, [%rd42+12];
	add.s64 	%rd46, %rd45, %rd43;
	ld.global.f32 	%f51, [%rd46];
	fma.rn.f32 	%f67, %f50, %f51, %f49;
	add.s32 	%r37, %r37, 4;
$L__BB1_7:
	setp.eq.s32 	%p6, %r12, 0;
	@%p6 bra 	$L__BB1_12;
	setp.eq.s32 	%p7, %r12, 1;
	@%p7 bra 	$L__BB1_10;
	add.s32 	%r28, %r37, %r3;
	mul.wide.u32 	%rd47, %r28, 4;
	add.s64 	%rd48, %rd2, %rd47;
	ld.global.f32 	%f53, [%rd48];
	mad.lo.s32 	%r29, %r37, %r17, %r2;
	mul.wide.s32 	%rd49, %r29, 4;
	add.s64 	%rd50, %rd1, %rd49;
	ld.global.f32 	%f54, [%rd50];
	fma.rn.f32 	%f55, %f53, %f54, %f67;
	cvt.u64.u32 	%rd51, %r3;
	cvt.u64.u32 	%rd52, %r37;
	add.s64 	%rd53, %rd52, %rd51;
	shl.b64 	%rd54, %rd53, 2;
	add.s64 	%rd55, %rd2, %rd54;
	ld.global.f32 	%f56, [%rd55+4];
	mul.wide.u32 	%rd56, %r17, 4;
	add.s64 	%rd57, %rd50, %rd56;
	ld.global.f32 	%f57, [%rd57];
	fma.rn.f32 	%f67, %f56, %f57, %f55;
	add.s32 	%r37, %r37, 2;
$L__BB1_10:
	and.b32  	%r30, %r17, 1;
	setp.eq.b32 	%p8, %r30, 1;
	not.pred 	%p9, %p8;
	@%p9 bra 	$L__BB1_12;
	add.s32 	%r31, %r37, %r3;
	mul.wide.u32 	%rd58, %r31, 4;
	add.s64 	%rd59, %rd2, %rd58;
	ld.global.f32 	%f58, [%rd59];
	mad.lo.s32 	%r32, %r37, %r17, %r2;
	mul.wide.s32 	%rd60, %r32, 4;
	add.s64 	%rd61, %rd1, %rd60;
	ld.global.f32 	%f59, [%rd61];
	fma.rn.f32 	%f67, %f58, %f59, %f67;
$L__BB1_12:
	ld.param.u64 	%rd65, [_Z6matmulPfS_S_i_param_2];
	cvta.to.global.u64 	%rd62, %rd65;
	mad.lo.s32 	%r33, %r17, %r1, %r2;
	mul.wide.s32 	%rd63, %r33, 4;
	add.s64 	%rd64, %rd62, %rd63;
	st.global.f32 	[%rd64], %f67;
	ret;

}


// ===== COMPILED SASS (sm_100) =====

	.target	sm_100

	.elftype	@"ET_EXEC"


//--------------------- .note.nv.tkinfo           --------------------------
	.section	.note.nv.tkinfo,"",@"SHT_NOTE"
	.sectionflags	@"SHF_NOTE_NV_TKINFO"
	.tkinfo
        /*0018*/ 	.word	0x00000002
        /*0030*/ 	.string	""
        /*0030*/ 	.string	"ptxas"
        /*0030*/ 	.string	"Cuda compilation tools, release 13.0, V13.0.88"
        /*0030*/ 	.string	"Build cuda_13.0.r13.0/compiler.36424714_0"
        /*0030*/ 	.string	"-arch sm_100 -m 64 "



//--------------------- .note.nv.cuinfo           --------------------------
	.section	.note.nv.cuinfo,"",@"SHT_NOTE"
	.sectionflags	@"SHF_NOTE_NV_CUINFO"
        /*0018*/ 	.short	0x0002
        /*001a*/ 	.short	0x0064
        /*001c*/ 	.short	0x0082
	.zero		2


//--------------------- .nv.info                  --------------------------
	.section	.nv.info,"",@"SHT_CUDA_INFO"
	.align	4


	//----- nvinfo : EIATTR_REGCOUNT
	.align		4
        /*0000*/ 	.byte	0x04, 0x2f
        /*0002*/ 	.short	(.L_1 - .L_0)
	.align		4
.L_0:
        /*0004*/ 	.word	index@(_Z13matmul_sharedPfS_S_i)
        /*0008*/ 	.word	0x00000028


	//----- nvinfo : EIATTR_FRAME_SIZE
	.align		4
.L_1:
        /*000c*/ 	.byte	0x04, 0x11
        /*000e*/ 	.short	(.L_3 - .L_2)
	.align		4
.L_2:
        /*0010*/ 	.word	index@(_Z13matmul_sharedPfS_S_i)
        /*0014*/ 	.word	0x00000000


	//----- nvinfo : EIATTR_REGCOUNT
	.align		4
.L_3:
        /*0018*/ 	.byte	0x04, 0x2f
        /*001a*/ 	.short	(.L_5 - .L_4)
	.align		4
.L_4:
        /*001c*/ 	.word	index@(_Z6matmulPfS_S_i)
        /*0020*/ 	.word	0x0000001e


	//----- nvinfo : EIATTR_FRAME_SIZE
	.align		4
.L_5:
        /*0024*/ 	.byte	0x04, 0x11
        /*0026*/ 	.short	(.L_7 - .L_6)
	.align		4
.L_6:
        /*0028*/ 	.word	index@(_Z6matmulPfS_S_i)
        /*002c*/ 	.word	0x00000000


	//----- nvinfo : EIATTR_MIN_STACK_SIZE
	.align		4
.L_7:
        /*0030*/ 	.byte	0x04, 0x12
        /*0032*/ 	.short	(.L_9 - .L_8)
	.align		4
.L_8:
        /*0034*/ 	.word	index@(_Z6matmulPfS_S_i)
        /*0038*/ 	.word	0x00000000


	//----- nvinfo : EIATTR_MIN_STACK_SIZE
	.align		4
.L_9:
        /*003c*/ 	.byte	0x04, 0x12
        /*003e*/ 	.short	(.L_11 - .L_10)
	.align		4
.L_10:
        /*0040*/ 	.word	index@(_Z13matmul_sharedPfS_S_i)
        /*0044*/ 	.word	0x00000000
.L_11:


//--------------------- .nv.compat                --------------------------
	.section	.nv.compat,"",@"SHT_CUDA_COMPAT_INFO"
	.align	4
        /*0000*/ 	.byte	0x02, 0x09, 0x00, 0x00, 0x02, 0x02, 0x01, 0x00, 0x02, 0x05, 0x05, 0x00, 0x03, 0x07, 0x01, 0x01
        /*0010*/ 	.byte	0x02, 0x03, 0x00, 0x00, 0x02, 0x06, 0x01, 0x00, 0x04, 0x0b, 0x08, 0x00, 0x09, 0x00, 0x00, 0x00
        /*0020*/ 	.byte	0x00, 0x00, 0x00, 0x00


//--------------------- .nv.info._Z6matmulPfS_S_i --------------------------
	.section	.nv.info._Z6matmulPfS_S_i,"",@"SHT_CUDA_INFO"
	.sectionflags	@""
	.align	4


	//----- nvinfo : EIATTR_CUDA_API_VERSION
	.align		4
        /*0000*/ 	.byte	0x04, 0x37
        /*0002*/ 	.short	(.L_13 - .L_12)
.L_12:
        /*0004*/ 	.word	0x00000082


	//----- nvinfo : EIATTR_KPARAM_INFO
	.align		4
.L_13:
        /*0008*/ 	.byte	0x04, 0x17
        /*000a*/ 	.short	(.L_15 - .L_14)
.L_14:
        /*000c*/ 	.word	0x00000000
        /*0010*/ 	.short	0x0003
        /*0012*/ 	.short	0x0018
        /*0014*/ 	.byte	0x00, 0xf0, 0x11, 0x00


	//----- nvinfo : EIATTR_KPARAM_INFO
	.align		4
.L_15:
        /*0018*/ 	.byte	0x04, 0x17
        /*001a*/ 	.short	(.L_17 - .L_16)
.L_16:
        /*001c*/ 	.word	0x00000000
        /*0020*/ 	.short	0x0002
        /*0022*/ 	.short	0x0010
        /*0024*/ 	.byte	0x00, 0xf5, 0x21, 0x00


	//----- nvinfo : EIATTR_KPARAM_INFO
	.align		4
.L_17:
        /*0028*/ 	.byte	0x04, 0x17
        /*002a*/ 	.short	(.L_19 - .L_18)
.L_18:
        /*002c*/ 	.word	0x00000000
        /*0030*/ 	.short	0x0001
        /*0032*/ 	.short	0x0008
        /*0034*/ 	.byte	0x00, 0xf5, 0x21, 0x00


	//----- nvinfo : EIATTR_KPARAM_INFO
	.align		4
.L_19:
        /*0038*/ 	.byte	0x04, 0x17
        /*003a*/ 	.short	(.L_21 - .L_20)
.L_20:
        /*003c*/ 	.word	0x00000000
        /*0040*/ 	.short	0x0000
        /*0042*/ 	.short	0x0000
        /*0044*/ 	.byte	0x00, 0xf5, 0x21, 0x00


	//----- nvinfo : EIATTR_SPARSE_MMA_MASK
	.align		4
.L_21:
        /*0048*/ 	.byte	0x03, 0x50
        /*004a*/ 	.short	0x0000


	//----- nvinfo : EIATTR_MAXREG_COUNT
	.align		4
        /*004c*/ 	.byte	0x03, 0x1b
        /*004e*/ 	.short	0x00ff


	//----- nvinfo : EIATTR_MERCURY_ISA_VERSION
	.align		4
        /*0050*/ 	.byte	0x03, 0x5f
        /*0052*/ 	.short	0x0101


	//----- nvinfo : EIATTR_VRC_CTA_INIT_COUNT
	.align		4
        /*0054*/ 	.byte	0x02, 0x4a
	.zero		1
	.zero		1


	//----- nvinfo : EIATTR_EXIT_INSTR_OFFSETS
	.align		4
        /*0058*/ 	.byte	0x04, 0x1c
        /*005a*/ 	.short	(.L_23 - .L_22)


	//   ....[0]....
.L_22:
        /*005c*/ 	.word	0x00000ab0


	//----- nvinfo : EIATTR_CBANK_PARAM_SIZE
	.align		4
.L_23:
        /*0060*/ 	.byte	0x03, 0x19
        /*0062*/ 	.short	0x001c


	//----- nvinfo : EIATTR_PARAM_CBANK
	.align		4
        /*0064*/ 	.byte	0x04, 0x0a
        /*0066*/ 	.short	(.L_25 - .L_24)
	.align		4
.L_24:
        /*0068*/ 	.word	index@(.nv.constant0._Z6matmulPfS_S_i)
        /*006c*/ 	.short	0x0380
        /*006e*/ 	.short	0x001c


	//----- nvinfo : EIATTR_SW_WAR
	.align		4
.L_25:
        /*0070*/ 	.byte	0x04, 0x36
        /*0072*/ 	.short	(.L_27 - .L_26)
.L_26:
        /*0074*/ 	.word	0x00000008
.L_27:


//--------------------- .nv.info._Z13matmul_sharedPfS_S_i --------------------------
	.section	.nv.info._Z13matmul_sharedPfS_S_i,"",@"SHT_CUDA_INFO"
	.sectionflags	@""
	.align	4


	//----- nvinfo : EIATTR_CUDA_API_VERSION
	.align		4
        /*0000*/ 	.byte	0x04, 0x37
        /*0002*/ 	.short	(.L_29 - .L_28)
.L_28:
        /*0004*/ 	.word	0x00000082


	//----- nvinfo : EIATTR_KPARAM_INFO
	.align		4
.L_29:
        /*0008*/ 	.byte	0x04, 0x17
        /*000a*/ 	.short	(.L_31 - .L_30)
.L_30:
        /*000c*/ 	.word	0x00000000
        /*0010*/ 	.short	0x0003
        /*0012*/ 	.short	0x0018
        /*0014*/ 	.byte	0x00, 0xf0, 0x11, 0x00


	//----- nvinfo : EIATTR_KPARAM_INFO
	.align		4
.L_31:
        /*0018*/ 	.byte	0x04, 0x17
        /*001a*/ 	.short	(.L_33 - .L_32)
.L_32:
        /*001c*/ 	.word	0x00000000
        /*0020*/ 	.short	0x0002
        /*0022*/ 	.short	0x0010
        /*0024*/ 	.byte	0x00, 0xf5, 0x21, 0x00


	//----- nvinfo : EIATTR_KPARAM_INFO
	.align		4
.L_33:
        /*0028*/ 	.byte	0x04, 0x17
        /*002a*/ 	.short	(.L_35 - .L_34)
.L_34:
        /*002c*/ 	.word	0x00000000
        /*0030*/ 	.short	0x0001
        /*0032*/ 	.short	0x0008
        /*0034*/ 	.byte	0x00, 0xf5, 0x21, 0x00


	//----- nvinfo : EIATTR_KPARAM_INFO
	.align		4
.L_35:
        /*0038*/ 	.byte	0x04, 0x17
        /*003a*/ 	.short	(.L_37 - .L_36)
.L_36:
        /*003c*/ 	.word	0x00000000
        /*0040*/ 	.short	0x0000
        /*0042*/ 	.short	0x0000
        /*0044*/ 	.byte	0x00, 0xf5, 0x21, 0x00


	//----- nvinfo : EIATTR_SPARSE_MMA_MASK
	.align		4
.L_37:
        /*0048*/ 	.byte	0x03, 0x50
        /*004a*/ 	.short	0x0000


	//----- nvinfo : EIATTR_MAXREG_COUNT
	.align		4
        /*004c*/ 	.byte	0x03, 0x1b
        /*004e*/ 	.short	0x00ff


	//----- nvinfo : EIATTR_NUM_BARRIERS
	.align		4
        /*0050*/ 	.byte	0x02, 0x4c
        /*0052*/ 	.byte	0x01
	.zero		1


	//----- nvinfo : EIATTR_MERCURY_ISA_VERSION
	.align		4
        /*0054*/ 	.byte	0x03, 0x5f
        /*0056*/ 	.short	0x0101


	//----- nvinfo : EIATTR_VRC_CTA_INIT_COUNT
	.align		4
        /*0058*/ 	.byte	0x02, 0x4a
	.zero		1
	.zero		1


	//----- nvinfo : EIATTR_EXIT_INSTR_OFFSETS
	.align		4
        /*005c*/ 	.byte	0x04, 0x1c
        /*005e*/ 	.short	(.L_39 - .L_38)


	//   ....[0]....
.L_38:
        /*0060*/ 	.word	0x00001870


	//----- nvinfo : EIATTR_CBANK_PARAM_SIZE
	.align		4
.L_39:
        /*0064*/ 	.byte	0x03, 0x19
        /*0066*/ 	.short	0x001c


	//----- nvinfo : EIATTR_PARAM_CBANK
	.align		4
        /*0068*/ 	.byte	0x04, 0x0a
        /*006a*/ 	.short	(.L_41 - .L_40)
	.align		4
.L_40:
        /*006c*/ 	.word	index@(.nv.constant0._Z13matmul_sharedPfS_S_i)
        /*0070*/ 	.short	0x0380
        /*0072*/ 	.short	0x001c


	//----- nvinfo : EIATTR_SW_WAR
	.align		4
.L_41:
        /*0074*/ 	.byte	0x04, 0x36
        /*0076*/ 	.short	(.L_43 - .L_42)
.L_42:
        /*0078*/ 	.word	0x00000008
.L_43:


//--------------------- .nv.callgraph             --------------------------
	.section	.nv.callgraph,"",@"SHT_CUDA_CALLGRAPH"
	.align	4
	.sectionentsize	8
	.align		4
        /*0000*/ 	.word	0x00000000
	.align		4
        /*0004*/ 	.word	0xffffffff
	.align		4
        /*0008*/ 	.word	0x00000000
	.align		4
        /*000c*/ 	.word	0xfffffffe
	.align		4
        /*0010*/ 	.word	0x00000000
	.align		4
        /*0014*/ 	.word	0xfffffffd
	.align		4
        /*0018*/ 	.word	0x00000000
	.align		4
        /*001c*/ 	.word	0xfffffffc


//--------------------- .text._Z6matmulPfS_S_i    --------------------------
	.section	.text._Z6matmulPfS_S_i,"ax",@progbits
	.align	128
        .global         _Z6matmulPfS_S_i
        .type           _Z6matmulPfS_S_i,@function
        .size           _Z6matmulPfS_S_i,(.L_x_10 - _Z6matmulPfS_S_i)
        .other          _Z6matmulPfS_S_i,@"STO_CUDA_ENTRY STV_DEFAULT"
_Z6matmulPfS_S_i:
.text._Z6matmulPfS_S_i:
[----:B------:R-:W-:Y:S01]  /*0000*/  LDC R1, c[0x0][0x37c] ;  /* 0x0000df00ff017b82 */ /* 0x000fe20000000800 */
[----:B------:R-:W0:Y:S01]  /*0010*/  S2R R3, SR_TID.Y ;  /* 0x0000000000037919 */ /* 0x000e220000002200 */
[----:B------:R-:W1:Y:S06]  /*0020*/  LDCU UR18, c[0x0][0x398] ;  /* 0x00007300ff1277ac */ /* 0x000e6c0008000800 */
[----:B------:R-:W0:Y:S01]  /*0030*/  LDC R0, c[0x0][0x364] ;  /* 0x0000d900ff007b82 */ /* 0x000e220000000800 */
[----:B------:R-:W-:Y:S01]  /*0040*/  HFMA2 R12, -RZ, RZ, 0, 0 ;  /* 0x00000000ff0c7431 */ /* 0x000fe200000001ff */
[----:B------:R-:W2:Y:S01]  /*0050*/  S2R R2, SR_TID.X ;  /* 0x0000000000027919 */ /* 0x000ea20000002100 */
[----:B------:R-:W3:Y:S05]  /*0060*/  LDCU.64 UR16, c[0x0][0x358] ;  /* 0x00006b00ff1077ac */ /* 0x000eea0008000a00 */
[----:B------:R-:W0:Y:S08]  /*0070*/  S2UR UR4, SR_CTAID.Y ;  /* 0x00000000000479c3 */ /* 0x000e300000002600 */
[----:B------:R-:W2:Y:S01]  /*0080*/  S2UR UR5, SR_CTAID.X ;  /* 0x00000000000579c3 */ /* 0x000ea20000002500 */
[----:B-1----:R-:W-:-:S07]  /*0090*/  UISETP.GE.AND UP0, UPT, UR18, 0x1, UPT ;  /* 0x000000011200788c */ /* 0x002fce000bf06270 */
[----:B------:R-:W2:Y:S01]  /*00a0*/  LDC R13, c[0x0][0x360] ;  /* 0x0000d800ff0d7b82 */ /* 0x000ea20000000800 */
[----:B0-----:R-:W-:Y:S02]  /*00b0*/  IMAD R0, R0, UR4, R3 ;  /* 0x0000000400007c24 */ /* 0x001fe4000f8e0203 */
[----:B--2---:R-:W-:Y:S01]  /*00c0*/  IMAD R13, R13, UR5, R2 ;  /* 0x000000050d0d7c24 */ /* 0x004fe2000f8e0202 */
[----:B---3--:R-:W-:Y:S06]  /*00d0*/  BRA.U !UP0, `(.L_x_0) ;  /* 0x0000000908647547 */ /* 0x008fec000b800000 */
[----:B------:R-:W-:Y:S02]  /*00e0*/  UISETP.GE.U32.AND UP1, UPT, UR18, 0x8, UPT ;  /* 0x000000081200788c */ /* 0x000fe4000bf26070 */
[----:B------:R-:W-:Y:S01]  /*00f0*/  IMAD R5, R0, UR18, RZ ;  /* 0x0000001200057c24 */ /* 0x000fe2000f8e02ff */
[----:B------:R-:W-:Y:S01]  /*0100*/  ULOP3.LUT UR19, UR18, 0x7, URZ, 0xc0, !UPT ;  /* 0x0000000712137892 */ /* 0x000fe2000f8ec0ff */
[----:B------:R-:W-:Y:S01]  /*0110*/  MOV R12, RZ ;  /* 0x000000ff000c7202 */ /* 0x000fe20000000f00 */
[----:B------:R-:W-:Y:S02]  /*0120*/  UMOV UR4, URZ ;  /* 0x000000ff00047c82 */ /* 0x000fe40008000000 */
[----:B------:R-:W-:Y:S02]  /*0130*/  UISETP.NE.AND UP0, UPT, UR19, URZ, UPT ;  /* 0x000000ff1300728c */ /* 0x000fe4000bf05270 */
[----:B------:R-:W-:Y:S09]  /*0140*/  BRA.U !UP1, `(.L_x_1) ;  /* 0x0000000509087547 */ /* 0x000ff2000b800000 */
[----:B------:R-:W0:Y:S01]  /*0150*/  LDCU.128 UR20, c[0x0][0x380] ;  /* 0x00007000ff1477ac */ /* 0x000e220008000c00 */
[----:B------:R-:W-:Y:S02]  /*0160*/  MOV R12, RZ ;  /* 0x000000ff000c7202 */ /* 0x000fe40000000f00 */
[----:B------:R-:W-:Y:S01]  /*0170*/  MOV R14, R13 ;  /* 0x0000000d000e7202 */ /* 0x000fe20000000f00 */
[----:B------:R-:W-:-:S04]  /*0180*/  ULOP3.LUT UR4, UR18, 0x7ffffff8, URZ, 0xc0, !UPT ;  /* 0x7ffffff812047892 */ /* 0x000fc8000f8ec0ff */
[----:B------:R-:W-:Y:S01]  /*0190*/  UIADD3 UR5, UPT, UPT, -UR4, URZ, URZ ;  /* 0x000000ff04057290 */ /* 0x000fe2000fffe1ff */
[----:B0-----:R-:W-:Y:S01]  /*01a0*/  MOV R2, UR20 ;  /* 0x0000001400027c02 */ /* 0x001fe20008000f00 */
[----:B------:R-:W-:Y:S01]  /*01b0*/  UIMAD.WIDE.U32 UR6, UR18, 0xc, UR22 ;  /* 0x0000000c120678a5 */ /* 0x000fe2000f8e0016 */
[----:B------:R-:W-:Y:S01]  /*01c0*/  MOV R3, UR21 ;  /* 0x0000001500037c02 */ /* 0x000fe20008000f00 */
[----:B------:R-:W-:Y:S02]  /*01d0*/  UIMAD.WIDE.U32 UR8, UR18, 0x10, UR22 ;  /* 0x00000010120878a5 */ /* 0x000fe4000f8e0016 */
[----:B------:R-:W-:Y:S01]  /*01e0*/  UIMAD.WIDE.U32 UR10, UR18, 0x14, UR22 ;  /* 0x00000014120a78a5 */ /* 0x000fe2000f8e0016 */
[----:B------:R-:W-:Y:S01]  /*01f0*/  IMAD.WIDE.U32 R2, R5, 0x4, R2 ;  /* 0x0000000405027825 */ /* 0x000fe200078e0002 */
[----:B------:R-:W-:Y:S02]  /*0200*/  UIMAD.WIDE.U32 UR12, UR18, 0x18, UR22 ;  /* 0x00000018120c78a5 */ /* 0x000fe4000f8e0016 */
[----:B------:R-:W-:Y:S01]  /*0210*/  UIMAD.WIDE.U32 UR14, UR18, 0x1c, UR22 ;  /* 0x0000001c120e78a5 */ /* 0x000fe2000f8e0016 */
[----:B------:R-:W-:-:S04]  /*0220*/  IADD3 R2, P0, PT, R2, 0x10, RZ ;  /* 0x0000001002027810 */ /* 0x000fc80007f1e0ff */
[----:B------:R-:W-:-:S09]  /*0230*/  IADD3.X R3, PT, PT, RZ, R3, RZ, P0, !PT ;  /* 0x00000003ff037210 */ /* 0x000fd200007fe4ff */
.L_x_2:
[----:B------:R-:W-:Y:S01]  /*0240*/  HFMA2 R23, -RZ, RZ, 0, 2.384185791015625e-07 ;  /* 0x00000004ff177431 */ /* 0x000fe200000001ff */
[----:B------:R-:W-:Y:S01]  /*0250*/  UIMAD.WIDE.U32 UR24, UR18, 0x4, UR22 ;  /* 0x00000004121878a5 */ /* 0x000fe2000f8e0016 */
[----:B------:R-:W2:Y:S01]  /*0260*/  LDG.E R21, desc[UR16][R2.64+-0x10] ;  /* 0xfffff01002157981 */ /* 0x000ea2000c1e1900 */
[----:B------:R-:W-:Y:S01]  /*0270*/  UIMAD.WIDE.U32 UR20, UR18, 0x8, UR22 ;  /* 0x00000008121478a5 */ /* 0x000fe2000f8e0016 */
[----:B------:R-:W-:Y:S02]  /*0280*/  IMAD.MOV.U32 R11, RZ, RZ, 0x4 ;  /* 0x00000004ff0b7424 */ /* 0x000fe400078e00ff */
[----:B------:R-:W-:Y:S01]  /*0290*/  HFMA2 R7, -RZ, RZ, 0, 2.384185791015625e-07 ;  /* 0x00000004ff077431 */ /* 0x000fe200000001ff */
[----:B------:R-:W3:Y:S01]  /*02a0*/  LDG.E R19, desc[UR16][R2.64+-0xc] ;  /* 0xfffff41002137981 */ /* 0x000ee2000c1e1900 */
[----:B------:R-:W-:Y:S02]  /*02b0*/  MOV R8, UR24 ;  /* 0x0000001800087c02 */ /* 0x000fe40008000f00 */
[----:B------:R-:W-:Y:S01]  /*02c0*/  MOV R9, UR25 ;  /* 0x0000001900097c02 */ /* 0x000fe20008000f00 */
[C---:B------:R-:W-:Y:S01]  /*02d0*/  IMAD.WIDE R22, R14.reuse, R23, UR22 ;  /* 0x000000160e167e25 */ /* 0x040fe2000f8e0217 */
[----:B------:R-:W-:Y:S01]  /*02e0*/  MOV R24, UR20 ;  /* 0x0000001400187c02 */ /* 0x000fe20008000f00 */
[----:B------:R-:W4:Y:S01]  /*02f0*/  LDG.E R17, desc[UR16][R2.64+-0x8] ;  /* 0xfffff81002117981 */ /* 0x000f22000c1e1900 */
[----:B------:R-:W-:Y:S01]  /*0300*/  MOV R25, UR21 ;  /* 0x0000001500197c02 */ /* 0x000fe20008000f00 */
[----:B------:R-:W-:-:S02]  /*0310*/  IMAD.WIDE R8, R14, 0x4, R8 ;  /* 0x000000040e087825 */ /* 0x000fc400078e0208 */
[----:B------:R-:W2:Y:S02]  /*0320*/  LDG.E R22, desc[UR16][R22.64] ;  /* 0x0000001016167981 */ /* 0x000ea4000c1e1900 */
[C---:B------:R-:W-:Y:S01]  /*0330*/  IMAD.WIDE R24, R14.reuse, 0x4, R24 ;  /* 0x000000040e187825 */ /* 0x040fe200078e0218 */
[----:B------:R-:W-:Y:S01]  /*0340*/  MOV R5, 0x4 ;  /* 0x0000000400057802 */ /* 0x000fe20000000f00 */
[----:B------:R0:W3:Y:S02]  /*0350*/  LDG.E R20, desc[UR16][R8.64] ;  /* 0x0000001008147981 */ /* 0x0000e4000c1e1900 */
[C---:B------:R-:W-:Y:S02]  /*0360*/  IMAD.WIDE R10, R14.reuse, R11, UR6 ;  /* 0x000000060e0a7e25 */ /* 0x040fe4000f8e020b */
[----:B------:R-:W4:Y:S02]  /*0370*/  LDG.E R18, desc[UR16][R24.64] ;  /* 0x0000001018127981 */ /* 0x000f24000c1e1900 */
[----:B------:R-:W-:-:S04]  /*0380*/  IMAD.WIDE R4, R14, R5, UR8 ;  /* 0x000000080e047e25 */ /* 0x000fc8000f8e0205 */
[----:B------:R-:W-:Y:S01]  /*0390*/  HFMA2 R27, -RZ, RZ, 0, 2.384185791015625e-07 ;  /* 0x00000004ff1b7431 */ /* 0x000fe200000001ff */
[----:B------:R1:W5:Y:S01]  /*03a0*/  LDG.E R16, desc[UR16][R10.64] ;  /* 0x000000100a107981 */ /* 0x000362000c1e1900 */
[----:B0-----:R-:W-:-:S03]  /*03b0*/  MOV R9, 0x4 ;  /* 0x0000000400097802 */ /* 0x001fc60000000f00 */
[----:B------:R-:W5:Y:S01]  /*03c0*/  LDG.E R15, desc[UR16][R2.64+-0x4] ;  /* 0xfffffc10020f7981 */ /* 0x000f62000c1e1900 */
[----:B------:R-:W-:-:S03]  /*03d0*/  IMAD.WIDE R6, R14, R7, UR10 ;  /* 0x0000000a0e067e25 */ /* 0x000fc6000f8e0207 */
[----:B------:R0:W5:Y:S01]  /*03e0*/  LDG.E R4, desc[UR16][R4.64] ;  /* 0x0000001004047981 */ /* 0x000162000c1e1900 */
[----:B------:R-:W-:-:S03]  /*03f0*/  IMAD.WIDE R8, R14, R9, UR12 ;  /* 0x0000000c0e087e25 */ /* 0x000fc6000f8e0209 */
[----:B------:R-:W5:Y:S01]  /*0400*/  LDG.E R23, desc[UR16][R2.64] ;  /* 0x0000001002177981 */ /* 0x000f62000c1e1900 */
[----:B-1----:R-:W-:-:S03]  /*0410*/  IMAD.WIDE R10, R14, R27, UR14 ;  /* 0x0000000e0e0a7e25 */ /* 0x002fc6000f8e021b */
[----:B------:R-:W5:Y:S04]  /*0420*/  LDG.E R7, desc[UR16][R6.64] ;  /* 0x0000001006077981 */ /* 0x000f68000c1e1900 */
[----:B------:R-:W5:Y:S04]  /*0430*/  LDG.E R24, desc[UR16][R2.64+0x4] ;  /* 0x0000041002187981 */ /* 0x000f68000c1e1900 */
[----:B------:R-:W5:Y:S04]  /*0440*/  LDG.E R8, desc[UR16][R8.64] ;  /* 0x0000001008087981 */ /* 0x000f68000c1e1900 */
[----:B------:R-:W5:Y:S04]  /*0450*/  LDG.E R25, desc[UR16][R2.64+0x8] ;  /* 0x0000081002197981 */ /* 0x000f68000c1e1900 */
[----:B------:R-:W5:Y:S04]  /*0460*/  LDG.E R10, desc[UR16][R10.64] ;  /* 0x000000100a0a7981 */ /* 0x000f68000c1e1900 */
[----:B------:R1:W5:Y:S01]  /*0470*/  LDG.E R27, desc[UR16][R2.64+0xc] ;  /* 0x00000c10021b7981 */ /* 0x000362000c1e1900 */
[----:B------:R-:W-:-:S04]  /*0480*/  UIADD3 UR5, UPT, UPT, UR5, 0x8, URZ ;  /* 0x0000000805057890 */ /* 0x000fc8000fffe0ff */
[----:B------:R-:W-:Y:S01]  /*0490*/  UISETP.NE.AND UP1, UPT, UR5, URZ, UPT ;  /* 0x000000ff0500728c */ /* 0x000fe2000bf25270 */
[----:B0-----:R-:W-:Y:S02]  /*04a0*/  MOV R5, UR18 ;  /* 0x0000001200057c02 */ /* 0x001fe40008000f00 */
[----:B-1----:R-:W-:Y:S02]  /*04b0*/  IADD3 R2, P0, PT, R2, 0x20, RZ ;  /* 0x0000002002027810 */ /* 0x002fe40007f1e0ff */
[----:B------:R-:W-:Y:S02]  /*04c0*/  LEA R14, R5, R14, 0x3 ;  /* 0x0000000e050e7211 */ /* 0x000fe400078e18ff */
[----:B------:R-:W-:Y:S01]  /*04d0*/  IADD3.X R3, PT, PT, RZ, R3, RZ, P0, !PT ;  /* 0x00000003ff037210 */ /* 0x000fe200007fe4ff */
[----:B--2---:R-:W-:-:S04]  /*04e0*/  FFMA R22, R21, R22, R12 ;  /* 0x0000001615167223 */ /* 0x004fc8000000000c */
[----:B---3--:R-:W-:-:S04]  /*04f0*/  FFMA R20, R19, R20, R22 ;  /* 0x0000001413147223 */ /* 0x008fc80000000016 */
[----:B----4-:R-:W-:-:S04]  /*0500*/  FFMA R18, R17, R18, R20 ;  /* 0x0000001211127223 */ /* 0x010fc80000000014 */
[----:B-----5:R-:W-:-:S04]  /*0510*/  FFMA R16, R15, R16, R18 ;  /* 0x000000100f107223 */ /* 0x020fc80000000012 */
[----:B------:R-:W-:-:S04]  /*0520*/  FFMA R23, R23, R4, R16 ;  /* 0x0000000417177223 */ /* 0x000fc80000000010 */
[----:B------:R-:W-:-:S04]  /*0530*/  FFMA R24, R24, R7, R23 ;  /* 0x0000000718187223 */ /* 0x000fc80000000017 */
[----:B------:R-:W-:-:S04]  /*0540*/  FFMA R8, R25, R8, R24 ;  /* 0x0000000819087223 */ /* 0x000fc80000000018 */
[----:B------:R-:W-:Y:S01]  /*0550*/  FFMA R12, R27, R10, R8 ;  /* 0x0000000a1b0c7223 */ /* 0x000fe20000000008 */
[----:B------:R-:W-:Y:S06]  /*0560*/  BRA.U UP1, `(.L_x_2) ;  /* 0xfffffffd01347547 */ /* 0x000fec000b83ffff */
.L_x_1:
[----:B------:R-:W-:Y:S05]  /*0570*/  BRA.U !UP0, `(.L_x_0) ;  /* 0x00000005083c7547 */ /* 0x000fea000b800000 */
[----:B------:R-:W-:Y:S01]  /*0580*/  UISETP.GE.U32.AND UP0, UPT, UR19, 0x4, UPT ;  /* 0x000000041300788c */ /* 0x000fe2000bf06070 */
[----:B------:R-:W-:Y:S01]  /*0590*/  IMAD R2, R0, UR18, RZ ;  /* 0x0000001200027c24 */ /* 0x000fe2000f8e02ff */
[----:B------:R-:W-:-:S04]  /*05a0*/  ULOP3.LUT UR5, UR18, 0x3, URZ, 0xc0, !UPT ;  /* 0x0000000312057892 */ /* 0x000fc8000f8ec0ff */
[----:B------:R-:W-:-:S03]  /*05b0*/  UISETP.NE.AND UP1, UPT, UR5, URZ, UPT ;  /* 0x000000ff0500728c */ /* 0x000fc6000bf25270 */
[----:B------:R-:W-:Y:S08]  /*05c0*/  BRA.U !UP0, `(.L_x_3) ;  /* 0x00000001087c7547 */ /* 0x000ff0000b800000 */
[----:B------:R-:W0:Y:S01]  /*05d0*/  LDC.64 R6, c[0x0][0x388] ;  /* 0x0000e200ff067b82 */ /* 0x000e220000000a00 */
[----:B------:R-:W1:Y:S01]  /*05e0*/  LDCU.64 UR6, c[0x0][0x380] ;  /* 0x00007000ff0677ac */ /* 0x000e620008000a00 */
[----:B------:R-:W-:Y:S01]  /*05f0*/  MOV R4, UR4 ;  /* 0x0000000400047c02 */ /* 0x000fe20008000f00 */
[C---:B------:R-:W-:Y:S01]  /*0600*/  VIADD R3, R2.reuse, UR4 ;  /* 0x0000000402037c36 */ /* 0x040fe20008000000 */
[----:B------:R-:W-:Y:S02]  /*0610*/  MOV R11, UR18 ;  /* 0x00000012000b7c02 */ /* 0x000fe40008000f00 */
[----:B------:R-:W-:Y:S01]  /*0620*/  IADD3 R14, P0, PT, R2, UR4, RZ ;  /* 0x00000004020e7c10 */ /* 0x000fe2000ff1e0ff */
[----:B------:R-:W-:Y:S01]  /*0630*/  IMAD R5, R4, UR18, R13 ;  /* 0x0000001204057c24 */ /* 0x000fe2000f8e020d */
[----:B------:R-:W2:Y:S01]  /*0640*/  LDC.64 R8, c[0x0][0x380] ;  /* 0x0000e000ff087b82 */ /* 0x000ea20000000a00 */
[----:B------:R-:W-:Y:S02]  /*0650*/  MOV R15, UR18 ;  /* 0x00000012000f7c02 */ /* 0x000fe40008000f00 */
[----:B------:R-:W-:Y:S01]  /*0660*/  MOV R17, UR18 ;  /* 0x0000001200117c02 */ /* 0x000fe20008000f00 */
[----:B0-----:R-:W-:-:S04]  /*0670*/  IMAD.WIDE R6, R5, 0x4, R6 ;  /* 0x0000000405067825 */ /* 0x001fc800078e0206 */
[----:B------:R-:W-:Y:S02]  /*0680*/  IMAD.WIDE.U32 R10, R11, 0x4, R6 ;  /* 0x000000040b0a7825 */ /* 0x000fe400078e0006 */
[----:B------:R-:W3:Y:S02]  /*0690*/  LDG.E R6, desc[UR16][R6.64] ;  /* 0x0000001006067981 */ /* 0x000ee4000c1e1900 */
[----:B--2---:R-:W-:Y:S01]  /*06a0*/  IMAD.WIDE.U32 R8, R3, 0x4, R8 ;  /* 0x0000000403087825 */ /* 0x004fe200078e0008 */
[----:B------:R-:W-:Y:S02]  /*06b0*/  IADD3.X R3, PT, PT, RZ, RZ, RZ, P0, !PT ;  /* 0x000000ffff037210 */ /* 0x000fe400007fe4ff */
[----:B-1----:R-:W-:-:S03]  /*06c0*/  LEA R4, P0, R14, UR6, 0x2 ;  /* 0x000000060e047c11 */ /* 0x002fc6000f8010ff */
[----:B------:R-:W3:Y:S01]  /*06d0*/  LDG.E R9, desc[UR16][R8.64] ;  /* 0x0000001008097981 */ /* 0x000ee2000c1e1900 */
[----:B------:R-:W-:Y:S01]  /*06e0*/  LEA.HI.X R5, R14, UR7, R3, 0x2, P0 ;  /* 0x000000070e057c11 */ /* 0x000fe200080f1403 */
[----:B------:R-:W-:Y:S02]  /*06f0*/  IMAD.WIDE.U32 R14, R15, 0x4, R10 ;  /* 0x000000040f0e7825 */ /* 0x000fe400078e000a */
[----:B------:R-:W2:Y:S04]  /*0700*/  LDG.E R3, desc[UR16][R10.64] ;  /* 0x000000100a037981 */ /* 0x000ea8000c1e1900 */
[----:B------:R-:W2:Y:S01]  /*0710*/  LDG.E R18, desc[UR16][R4.64+0x4] ;  /* 0x0000041004127981 */ /* 0x000ea2000c1e1900 */
[----:B------:R-:W-:-:S03]  /*0720*/  IMAD.WIDE.U32 R16, R17, 0x4, R14 ;  /* 0x0000000411107825 */ /* 0x000fc600078e000e */
[----:B------:R-:W4:Y:S04]  /*0730*/  LDG.E R19, desc[UR16][R14.64] ;  /* 0x000000100e137981 */ /* 0x000f28000c1e1900 */
[----:B------:R-:W4:Y:S04]  /*0740*/  LDG.E R20, desc[UR16][R4.64+0x8] ;  /* 0x0000081004147981 */ /* 0x000f28000c1e1900 */
[----:B------:R-:W5:Y:S04]  /*0750*/  LDG.E R22, desc[UR16][R4.64+0xc] ;  /* 0x00000c1004167981 */ /* 0x000f68000c1e1900 */
[----:B------:R-:W5:Y:S01]  /*0760*/  LDG.E R16, desc[UR16][R16.64] ;  /* 0x0000001010107981 */ /* 0x000f62000c1e1900 */
[----:B------:R-:W-:Y:S01]  /*0770*/  UIADD3 UR4, UPT, UPT, UR4, 0x4, URZ ;  /* 0x0000000404047890 */ /* 0x000fe2000fffe0ff */
[----:B---3--:R-:W-:-:S04]  /*0780*/  FFMA R9, R9, R6, R12 ;  /* 0x0000000609097223 */ /* 0x008fc8000000000c */
[----:B--2---:R-:W-:-:S04]  /*0790*/  FFMA R3, R18, R3, R9 ;  /* 0x0000000312037223 */ /* 0x004fc80000000009 */
[----:B----4-:R-:W-:-:S04]  /*07a0*/  FFMA R3, R20, R19, R3 ;  /* 0x0000001314037223 */ /* 0x010fc80000000003 */
[----:B-----5:R-:W-:-:S07]  /*07b0*/  FFMA R12, R22, R16, R3 ;  /* 0x00000010160c7223 */ /* 0x020fce0000000003 */
.L_x_3:
[----:B------:R-:W-:Y:S05]  /*07c0*/  BRA.U !UP1, `(.L_x_0) ;  /* 0x0000000109a87547 */ /* 0x000fea000b800000 */
[----:B------:R-:W-:Y:S01]  /*07d0*/  UISETP.NE.AND UP0, UPT, UR5, 0x1, UPT ;  /* 0x000000010500788c */ /* 0x000fe2000bf05270 */
[----:B------:R-:W-:Y:S01]  /*07e0*/  MOV R4, UR4 ;  /* 0x0000000400047c02 */ /* 0x000fe20008000f00 */
[----:B------:R-:W-:Y:S02]  /*07f0*/  ULOP3.LUT UR5, UR18, 0x1, URZ, 0xc0, !UPT ;  /* 0x0000000112057892 */ /* 0x000fe4000f8ec0ff */
[----:B------:R-:W-:Y:S02]  /*0800*/  MOV R17, UR18 ;  /* 0x0000001200117c02 */ /* 0x000fe40008000f00 */
[----:B------:R-:W-:Y:S01]  /*0810*/  UISETP.NE.U32.AND UP1, UPT, UR5, 0x1, UPT ;  /* 0x000000010500788c */ /* 0x000fe2000bf25070 */
[----:B------:R-:W-:-:S04]  /*0820*/  PLOP3.LUT P1, PT, PT, PT, UP0, 0x80, 0x8 ;  /* 0x000000000008781c */ /* 0x000fc80003f2f008 */
[----:B------:R-:W0:Y:S01]  /*0830*/  @UP0 LDCU.128 UR8, c[0x0][0x380] ;  /* 0x00007000ff0807ac */ /* 0x000e220008000c00 */
[----:B------:R-:W-:Y:S01]  /*0840*/  PLOP3.LUT P0, PT, PT, PT, UP1, 0x80, 0x8 ;  /* 0x000000000008781c */ /* 0x000fe20003f0f018 */
[----:B------:R-:W1:Y:S04]  /*0850*/  @UP0 LDCU.64 UR6, c[0x0][0x380] ;  /* 0x00007000ff0607ac */ /* 0x000e680008000a00 */
[----:B------:R-:W2:Y:S03]  /*0860*/  @!UP1 LDCU.128 UR12, c[0x0][0x380] ;  /* 0x00007000ff0c97ac */ /* 0x000ea60008000c00 */
[C---:B------:R-:W-:Y:S02]  /*0870*/  @P1 IADD3 R3, PT, PT, R2.reuse, UR4, RZ ;  /* 0x0000000402031c10 */ /* 0x040fe4000fffe0ff */
[----:B------:R-:W-:Y:S01]  /*0880*/  @P1 IADD3 R5, P2, PT, R2, UR4, RZ ;  /* 0x0000000402051c10 */ /* 0x000fe2000ff5e0ff */
[----:B------:R-:W-:-:S03]  /*0890*/  @UP0 UIADD3 UR4, UPT, UPT, UR4, 0x2, URZ ;  /* 0x0000000204040890 */ /* 0x000fc6000fffe0ff */
[----:B------:R-:W-:Y:S02]  /*08a0*/  @P1 IADD3.X R8, PT, PT, RZ, RZ, RZ, P2, !PT ;  /* 0x000000ffff081210 */ /* 0x000fe400017fe4ff */
[----:B0-----:R-:W-:Y:S01]  /*08b0*/  MOV R14, UR8 ;  /* 0x00000008000e7c02 */ /* 0x001fe20008000f00 */
[----:B------:R-:W-:Y:S01]  /*08c0*/  IMAD.U32 R6, RZ, RZ, UR10 ;  /* 0x0000000aff067e24 */ /* 0x000fe2000f8e00ff */
[----:B------:R-:W-:Y:S02]  /*08d0*/  MOV R15, UR9 ;  /* 0x00000009000f7c02 */ /* 0x000fe40008000f00 */
[----:B------:R-:W-:Y:S01]  /*08e0*/  MOV R7, UR11 ;  /* 0x0000000b00077c02 */ /* 0x000fe20008000f00 */
[----:B------:R-:W-:-:S04]  /*08f0*/  @P1 IMAD.WIDE.U32 R14, R3, 0x4, R14 ;  /* 0x00000004030e1825 */ /* 0x000fc800078e000e */
[----:B------:R-:W-:Y:S01]  /*0900*/  @P1 IMAD R3, R4, UR18, R13 ;  /* 0x0000001204031c24 */ /* 0x000fe2000f8e020d */
[----:B-1----:R-:W-:Y:S02]  /*0910*/  @P1 LEA R4, P2, R5, UR6, 0x2 ;  /* 0x0000000605041c11 */ /* 0x002fe4000f8410ff */
[----:B------:R-:W-:Y:S01]  /*0920*/  MOV R18, UR4 ;  /* 0x0000000400127c02 */ /* 0x000fe20008000f00 */
[----:B------:R-:W-:Y:S01]  /*0930*/  @P1 IMAD.WIDE R6, R3, 0x4, R6 ;  /* 0x0000000403061825 */ /* 0x000fe200078e0206 */
[----:B------:R-:W-:Y:S01]  /*0940*/  @P1 LEA.HI.X R5, R5, UR7, R8, 0x2, P2 ;  /* 0x0000000705051c11 */ /* 0x000fe200090f1408 */
[----:B------:R-:W3:Y:S01]  /*0950*/  @P1 LDG.E R3, desc[UR16][R14.64] ;  /* 0x000000100e031981 */ /* 0x000ee2000c1e1900 */
[----:B--2---:R-:W-:Y:S01]  /*0960*/  MOV R8, UR12 ;  /* 0x0000000c00087c02 */ /* 0x004fe20008000f00 */
[----:B------:R-:W-:Y:S01]  /*0970*/  @!P0 IMAD R21, R18, UR18, R13 ;  /* 0x0000001212158c24 */ /* 0x000fe2000f8e020d */
[----:B------:R-:W-:Y:S01]  /*0980*/  MOV R9, UR13 ;  /* 0x0000000d00097c02 */ /* 0x000fe20008000f00 */
[----:B------:R-:W-:Y:S01]  /*0990*/  @P1 IMAD.WIDE.U32 R16, R17, 0x4, R6 ;  /* 0x0000000411101825 */ /* 0x000fe200078e0006 */
[----:B------:R-:W-:Y:S01]  /*09a0*/  @!P0 IADD3 R19, PT, PT, R2, UR4, RZ ;  /* 0x0000000402138c10 */ /* 0x000fe2000fffe0ff */
[----:B------:R-:W3:Y:S01]  /*09b0*/  @P1 LDG.E R6, desc[UR16][R6.64] ;  /* 0x0000001006061981 */ /* 0x000ee2000c1e1900 */
[----:B------:R-:W-:-:S02]  /*09c0*/  MOV R10, UR14 ;  /* 0x0000000e000a7c02 */ /* 0x000fc40008000f00 */
[----:B------:R-:W-:Y:S01]  /*09d0*/  MOV R11, UR15 ;  /* 0x0000000f000b7c02 */ /* 0x000fe20008000f00 */
[----:B------:R-:W-:Y:S01]  /*09e0*/  @!P0 IMAD.WIDE.U32 R8, R19, 0x4, R8 ;  /* 0x0000000413088825 */ /* 0x000fe200078e0008 */
[----:B------:R-:W2:Y:S03]  /*09f0*/  @P1 LDG.E R16, desc[UR16][R16.64] ;  /* 0x0000001010101981 */ /* 0x000ea6000c1e1900 */
[----:B------:R-:W-:Y:S01]  /*0a00*/  @!P0 IMAD.WIDE R10, R21, 0x4, R10 ;  /* 0x00000004150a8825 */ /* 0x000fe200078e020a */
[----:B------:R-:W2:Y:S04]  /*0a10*/  @P1 LDG.E R4, desc[UR16][R4.64+0x4] ;  /* 0x0000041004041981 */ /* 0x000ea8000c1e1900 */
[----:B------:R-:W4:Y:S04]  /*0a20*/  @!P0 LDG.E R9, desc[UR16][R8.64] ;  /* 0x0000001008098981 */ /* 0x000f28000c1e1900 */
[----:B------:R-:W4:Y:S01]  /*0a30*/  @!P0 LDG.E R10, desc[UR16][R10.64] ;  /* 0x000000100a0a8981 */ /* 0x000f22000c1e1900 */
[----:B---3--:R-:W-:-:S04]  /*0a40*/  @P1 FFMA R3, R3, R6, R12 ;  /* 0x0000000603031223 */ /* 0x008fc8000000000c */
[----:B--2---:R-:W-:-:S04]  /*0a50*/  @P1 FFMA R12, R4, R16, R3 ;  /* 0x00000010040c1223 */ /* 0x004fc80000000003 */
[----:B----4-:R-:W-:-:S07]  /*0a60*/  @!P0 FFMA R12, R9, R10, R12 ;  /* 0x0000000a090c8223 */ /* 0x010fce000000000c */
.L_x_0:
[----:B------:R-:W0:Y:S01]  /*0a70*/  LDC.64 R2, c[0x0][0x390] ;  /* 0x0000e400ff027b82 */ /* 0x000e220000000a00 */
[----:B------:R-:W-:-:S04]  /*0a80*/  IMAD R13, R0, UR18, R13 ;  /* 0x00000012000d7c24 */ /* 0x000fc8000f8e020d */
[----:B0-----:R-:W-:-:S05]  /*0a90*/  IMAD.WIDE R2, R13, 0x4, R2 ;  /* 0x000000040d027825 */ /* 0x001fca00078e0202 */
[----:B------:R-:W-:Y:S01]  /*0aa0*/  STG.E desc[UR16][R2.64], R12 ;  /* 0x0000000c02007986 */ /* 0x000fe2000c101910 */
[----:B------:R-:W-:Y:S05]  /*0ab0*/  EXIT ;  /* 0x000000000000794d */ /* 0x000fea0003800000 */
.L_x_4:
[----:B------:R-:W-:-:S00]  /*0ac0*/  BRA `(.L_x_4) ;  /* 0xfffffffc00fc7947 */ /* 0x000fc0000383ffff */
[----:B------:R-:W-:-:S00]  /*0ad0*/  NOP ;  /* 0x0000000000007918 */ /* 0x000fc00000000000 */
        /* <DEDUP_REMOVED lines=10> */
.L_x_10:


//--------------------- .text._Z13matmul_sharedPfS_S_i --------------------------
	.section	.text._Z13matmul_sharedPfS_S_i,"ax",@progbits
	.align	128
        .global         _Z13matmul_sharedPfS_S_i
        .type           _Z13matmul_sharedPfS_S_i,@function
        .size           _Z13matmul_sharedPfS_S_i,(.L_x_11 - _Z13matmul_sharedPfS_S_i)
        .other          _Z13matmul_sharedPfS_S_i,@"STO_CUDA_ENTRY STV_DEFAULT"
_Z13matmul_sharedPfS_S_i:
.text._Z13matmul_sharedPfS_S_i:
[----:B------:R-:W-:Y:S08]  /*0000*/  LDC R1, c[0x0][0x37c] ;  /* 0x0000df00ff017b82 */ /* 0x000ff00000000800 */
[----:B------:R-:W0:Y:S01]  /*0010*/  LDC R4, c[0x0][0x398] ;  /* 0x0000e600ff047b82 */ /* 0x000e220000000800 */
[----:B------:R-:W1:Y:S01]  /*0020*/  S2R R3, SR_TID.Y ;  /* 0x0000000000037919 */ /* 0x000e620000002200 */
[----:B------:R-:W2:Y:S01]  /*0030*/  LDCU.64 UR8, c[0x0][0x358] ;  /* 0x00006b00ff0877ac */ /* 0x000ea20008000a00 */
[----:B------:R-:W-:Y:S01]  /*0040*/  HFMA2 R33, -RZ, RZ, 0, 0 ;  /* 0x00000000ff217431 */ /* 0x000fe200000001ff */
[----:B------:R-:W3:Y:S04]  /*0050*/  S2R R2, SR_TID.X ;  /* 0x0000000000027919 */ /* 0x000ee80000002100 */
[----:B------:R-:W1:Y:S08]  /*0060*/  LDC R0, c[0x0][0x364] ;  /* 0x0000d900ff007b82 */ /* 0x000e700000000800 */
[----:B------:R-:W-:Y:S08]  /*0070*/  S2UR UR4, SR_CTAID.X ;  /* 0x00000000000479c3 */ /* 0x000ff00000002500 */
[----:B------:R-:W1:Y:S01]  /*0080*/  S2UR UR5, SR_CTAID.Y ;  /* 0x00000000000579c3 */ /* 0x000e620000002600 */
[----:B0-----:R-:W-:-:S02]  /*0090*/  ISETP.GE.AND P0, PT, R4, 0x10, PT ;  /* 0x000000100400780c */ /* 0x001fc40003f06270 */
[----:B------:R-:W-:-:S04]  /*00a0*/  SHF.R.S32.HI R5, RZ, 0x1f, R4 ;  /* 0x0000001fff057819 */ /* 0x000fc80000011404 */
[----:B------:R-:W-:Y:S01]  /*00b0*/  LEA.HI R5, R5, R4, RZ, 0x4 ;  /* 0x0000000405057211 */ /* 0x000fe200078f20ff */
[----:B------:R-:W3:Y:S01]  /*00c0*/  LDC R21, c[0x0][0x360] ;  /* 0x0000d800ff157b82 */ /* 0x000ee20000000800 */
[----:B-1----:R-:W-:Y:S02]  /*00d0*/  IMAD R23, R0, UR5, R3 ;  /* 0x0000000500177c24 */ /* 0x002fe4000f8e0203 */
[----:B---3--:R-:W-:-:S03]  /*00e0*/  IMAD R21, R21, UR4, R2 ;  /* 0x0000000415157c24 */ /* 0x008fc6000f8e0202 */
[----:B--2---:R-:W-:Y:S05]  /*00f0*/  @!P0 BRA `(.L_x_5) ;  /* 0x0000001400cc8947 */ /* 0x004fea0003800000 */
[----:B------:R-:W0:Y:S01]  /*0100*/  S2UR UR6, SR_CgaCtaId ;  /* 0x00000000000679c3 */ /* 0x000e220000008800 */
[----:B------:R-:W-:Y:S01]  /*0110*/  SHF.R.S32.HI R28, RZ, 0x4, R5 ;  /* 0x00000004ff1c7819 */ /* 0x000fe20000011405 */
[----:B------:R-:W-:Y:S01]  /*0120*/  UMOV UR4, 0x400 ;  /* 0x0000040000047882 */ /* 0x000fe20000000000 */
[----:B------:R-:W-:Y:S01]  /*0130*/  IMAD R7, R23, R4, R2 ;  /* 0x0000000417077224 */ /* 0x000fe200078e0202 */
[----:B------:R-:W-:Y:S02]  /*0140*/  MOV R33, RZ ;  /* 0x000000ff00217202 */ /* 0x000fe40000000f00 */
[----:B------:R-:W-:-:S04]  /*0150*/  IADD3 R0, PT, PT, R28, -0x1, RZ ;  /* 0xffffffff1c007810 */ /* 0x000fc80007ffe0ff */
[----:B------:R-:W-:Y:S02]  /*0160*/  ISETP.GE.U32.AND P0, PT, R0, 0x3, PT ;  /* 0x000000030000780c */ /* 0x000fe40003f06070 */
[----:B------:R-:W-:Y:S01]  /*0170*/  MOV R0, RZ ;  /* 0x000000ff00007202 */ /* 0x000fe20000000f00 */
[----:B0-----:R-:W-:-:S06]  /*0180*/  ULEA UR5, UR6, UR4, 0x18 ;  /* 0x0000000406057291 */ /* 0x001fcc000f8ec0ff */
[----:B------:R-:W-:-:S04]  /*0190*/  LEA R5, R3, UR5, 0x6 ;  /* 0x0000000503057c11 */ /* 0x000fc8000f8e30ff */
[----:B------:R-:W-:Y:S05]  /*01a0*/  @!P0 BRA `(.L_x_6) ;  /* 0x0000000c001c8947 */ /* 0x000fea0003800000 */
[----:B------:R-:W-:Y:S01]  /*01b0*/  UIADD3 UR5, UPT, UPT, UR4, 0x400, URZ ;  /* 0x0000040004057890 */ /* 0x000fe2000fffe0ff */
[C---:B------:R-:W-:Y:S01]  /*01c0*/  IADD3 R31, PT, PT, R3.reuse, 0x30, RZ ;  /* 0x00000030031f7810 */ /* 0x040fe20007ffe0ff */
[----:B------:R-:W-:Y:S01]  /*01d0*/  HFMA2 R33, -RZ, RZ, 0, 0 ;  /* 0x00000000ff217431 */ /* 0x000fe200000001ff */
[C---:B------:R-:W-:Y:S01]  /*01e0*/  IADD3 R29, PT, PT, R3.reuse, 0x20, RZ ;  /* 0x00000020031d7810 */ /* 0x040fe20007ffe0ff */
[----:B------:R-:W-:Y:S01]  /*01f0*/  ULEA UR5, UR6, UR5, 0x18 ;  /* 0x0000000506057291 */ /* 0x000fe2000f8ec0ff */
[C---:B------:R-:W-:Y:S01]  /*0200*/  IADD3 R27, PT, PT, R3.reuse, 0x10, RZ ;  /* 0x00000010031b7810 */ /* 0x040fe20007ffe0ff */
[-CC-:B------:R-:W-:Y:S01]  /*0210*/  IMAD R25, R3, R4.reuse, R21.reuse ;  /* 0x0000000403197224 */ /* 0x180fe200078e0215 */
[----:B------:R-:W-:Y:S01]  /*0220*/  LOP3.LUT R0, R28, 0x7fffffc, RZ, 0xc0, !PT ;  /* 0x07fffffc1c007812 */ /* 0x000fe200078ec0ff */
[-CC-:B------:R-:W-:Y:S01]  /*0230*/  IMAD R31, R31, R4.reuse, R21.reuse ;  /* 0x000000041f1f7224 */ /* 0x180fe200078e0215 */
[----:B------:R-:W-:Y:S01]  /*0240*/  MOV R26, R7 ;  /* 0x00000007001a7202 */ /* 0x000fe20000000f00 */
[-CC-:B------:R-:W-:Y:S01]  /*0250*/  IMAD R29, R29, R4.reuse, R21.reuse ;  /* 0x000000041d1d7224 */ /* 0x180fe200078e0215 */
[C---:B------:R-:W-:Y:S01]  /*0260*/  LEA R20, R2.reuse, UR5, 0x2 ;  /* 0x0000000502147c11 */ /* 0x040fe2000f8e10ff */
[----:B------:R-:W-:Y:S01]  /*0270*/  IMAD R27, R27, R4, R21 ;  /* 0x000000041b1b7224 */ /* 0x000fe200078e0215 */
[----:B------:R-:W-:-:S02]  /*0280*/  LEA R22, R2, R5, 0x2 ;  /* 0x0000000502167211 */ /* 0x000fc400078e10ff */
[----:B------:R-:W-:Y:S02]  /*0290*/  IADD3 R24, PT, PT, -R0, RZ, RZ ;  /* 0x000000ff00187210 */ /* 0x000fe40007ffe1ff */
[----:B------:R-:W-:-:S07]  /*02a0*/  LEA R6, R3, R20, 0x6 ;  /* 0x0000001403067211 */ /* 0x000fce00078e30ff */
.L_x_7:
[----:B------:R-:W0:Y:S08]  /*02b0*/  LDC.64 R16, c[0x0][0x380] ;  /* 0x0000e000ff107b82 */ /* 0x000e300000000a00 */
[----:B------:R-:W1:Y:S01]  /*02c0*/  LDC.64 R18, c[0x0][0x388] ;  /* 0x0000e200ff127b82 */ /* 0x000e620000000a00 */
[----:B0-----:R-:W-:-:S05]  /*02d0*/  IMAD.WIDE R16, R26, 0x4, R16 ;  /* 0x000000041a107825 */ /* 0x001fca00078e0210 */
[----:B------:R-:W2:Y:S01]  /*02e0*/  LDG.E R11, desc[UR8][R16.64] ;  /* 0x00000008100b7981 */ /* 0x000ea2000c1e1900 */
[----:B-1----:R-:W-:-:S05]  /*02f0*/  IMAD.WIDE R8, R25, 0x4, R18 ;  /* 0x0000000419087825 */ /* 0x002fca00078e0212 */
[----:B------:R-:W3:Y:S04]  /*0300*/  LDG.E R37, desc[UR8][R8.64] ;  /* 0x0000000808257981 */ /* 0x000ee8000c1e1900 */
[----:B--2---:R-:W-:Y:S04]  /*0310*/  STS [R22], R11 ;  /* 0x0000000b16007388 */ /* 0x004fe80000000800 */
[----:B---3--:R-:W-:Y:S01]  /*0320*/  STS [R6], R37 ;  /* 0x0000002506007388 */ /* 0x008fe20000000800 */
[----:B------:R-:W-:Y:S06]  /*0330*/  BAR.SYNC.DEFER_BLOCKING 0x0 ;  /* 0x0000000000007b1d */ /* 0x000fec0000010000 */
[----:B------:R-:W-:Y:S04]  /*0340*/  LDS R10, [R20] ;  /* 0x00000000140a7984 */ /* 0x000fe80000000800 */
[----:B------:R-:W0:Y:S04]  /*0350*/  LDS.128 R12, [R5] ;  /* 0x00000000050c7984 */ /* 0x000e280000000c00 */
[----:B------:R-:W1:Y:S04]  /*0360*/  LDS R30, [R20+0x40] ;  /* 0x00004000141e7984 */ /* 0x000e680000000800 */
[----:B------:R-:W2:Y:S01]  /*0370*/  LDS R35, [R20+0x80] ;  /* 0x0000800014237984 */ /* 0x000ea20000000800 */
[----:B0-----:R-:W-:-:S03]  /*0380*/  FFMA R10, R12, R10, R33 ;  /* 0x0000000a0c0a7223 */ /* 0x001fc60000000021 */
[----:B------:R-:W0:Y:S01]  /*0390*/  LDS R12, [R20+0xc0] ;  /* 0x0000c000140c7984 */ /* 0x000e220000000800 */
[----:B-1----:R-:W-:-:S03]  /*03a0*/  FFMA R32, R30, R13, R10 ;  /* 0x0000000d1e207223 */ /* 0x002fc6000000000a */
[----:B------:R-:W-:Y:S04]  /*03b0*/  LDS R13, [R20+0x100] ;  /* 0x00010000140d7984 */ /* 0x000fe80000000800 */
[----:B------:R-:W1:Y:S04]  /*03c0*/  LDS.128 R8, [R5+0x10] ;  /* 0x0000100005087984 */ /* 0x000e680000000c00 */
[----:B------:R-:W3:Y:S04]  /*03d0*/  LDS R30, [R20+0x140] ;  /* 0x00014000141e7984 */ /* 0x000ee80000000800 */
[----:B------:R-:W4:Y:S01]  /*03e0*/  LDS R33, [R20+0x180] ;  /* 0x0001800014217984 */ /* 0x000f220000000800 */
[----:B--2---:R-:W-:-:S04]  /*03f0*/  FFMA R35, R35, R14, R32 ;  /* 0x0000000e23237223 */ /* 0x004fc80000000020 */
[----:B0-----:R-:W-:Y:S02]  /*0400*/  FFMA R15, R12, R15, R35 ;  /* 0x0000000f0c0f7223 */ /* 0x001fe40000000023 */
[----:B------:R-:W-:Y:S02]  /*0410*/  LDS R35, [R20+0x240] ;  /* 0x0002400014237984 */ /* 0x000fe40000000800 */
[----:B-1----:R-:W-:Y:S02]  /*0420*/  FFMA R13, R8, R13, R15 ;  /* 0x0000000d080d7223 */ /* 0x002fe4000000000f */
[----:B------:R-:W0:Y:S02]  /*0430*/  LDS R8, [R20+0x1c0] ;  /* 0x0001c00014087984 */ /* 0x000e240000000800 */
[----:B---3--:R-:W-:Y:S02]  /*0440*/  FFMA R30, R30, R9, R13 ;  /* 0x000000091e1e7223 */ /* 0x008fe4000000000d */
[----:B------:R-:W-:Y:S04]  /*0450*/  LDS R9, [R20+0x200] ;  /* 0x0002000014097984 */ /* 0x000fe80000000800 */
[----:B------:R-:W1:Y:S01]  /*0460*/  LDS.128 R12, [R5+0x20] ;  /* 0x00002000050c7984 */ /* 0x000e620000000c00 */
[----:B----4-:R-:W-:-:S03]  /*0470*/  FFMA R33, R33, R10, R30 ;  /* 0x0000000a21217223 */ /* 0x010fc6000000001e */
[----:B------:R-:W2:Y:S04]  /*0480*/  LDS R30, [R20+0x280] ;  /* 0x00028000141e7984 */ /* 0x000ea80000000800 */
[----:B------:R-:W3:Y:S01]  /*0490*/  LDS R10, [R20+0x2c0] ;  /* 0x0002c000140a7984 */ /* 0x000ee20000000800 */
[----:B0-----:R-:W-:-:S03]  /*04a0*/  FFMA R11, R8, R11, R33 ;  /* 0x0000000b080b7223 */ /* 0x001fc60000000021 */
[----:B------:R-:W-:Y:S01]  /*04b0*/  LDS R8, [R20+0x340] ;  /* 0x0003400014087984 */ /* 0x000fe20000000800 */
[----:B-1----:R-:W-:-:S03]  /*04c0*/  FFMA R12, R12, R9, R11 ;  /* 0x000000090c0c7223 */ /* 0x002fc6000000000b */
[----:B------:R-:W-:Y:S01]  /*04d0*/  LDS R9, [R20+0x300] ;  /* 0x0003000014097984 */ /* 0x000fe20000000800 */
[----:B------:R-:W-:-:S03]  /*04e0*/  FFMA R13, R35, R13, R12 ;  /* 0x0000000d230d7223 */ /* 0x000fc6000000000c */
[----:B------:R-:W-:Y:S01]  /*04f0*/  LDS R35, [R20+0x380] ;  /* 0x0003800014237984 */ /* 0x000fe20000000800 */
[----:B--2---:R-:W-:-:S03]  /*0500*/  FFMA R13, R30, R14, R13 ;  /* 0x0000000e1e0d7223 */ /* 0x004fc6000000000d */
[----:B------:R-:W-:Y:S01]  /*0510*/  LDS R30, [R20+0x3c0] ;  /* 0x0003c000141e7984 */ /* 0x000fe20000000800 */
[----:B---3--:R-:W-:-:S03]  /*0520*/  FFMA R11, R10, R15, R13 ;  /* 0x0000000f0a0b7223 */ /* 0x008fc6000000000d */
[----:B------:R-:W0:Y:S01]  /*0530*/  LDS.128 R12, [R5+0x30] ;  /* 0x00003000050c7984 */ /* 0x000e220000000c00 */
[----:B------:R-:W-:Y:S01]  /*0540*/  BAR.SYNC.DEFER_BLOCKING 0x0 ;  /* 0x0000000000007b1d */ /* 0x000fe20000010000 */
[----:B------:R-:W-:-:S05]  /*0550*/  IMAD.WIDE R32, R27, 0x4, R18 ;  /* 0x000000041b207825 */ /* 0x000fca00078e0212 */
[----:B------:R-:W2:Y:S04]  /*0560*/  LDG.E R36, desc[UR8][R16.64+0x40] ;  /* 0x0000400810247981 */ /* 0x000ea8000c1e1900 */
[----:B------:R-:W3:Y:S01]  /*0570*/  LDG.E R32, desc[UR8][R32.64] ;  /* 0x0000000820207981 */ /* 0x000ee2000c1e1900 */
[----:B0-----:R-:W-:-:S04]  /*0580*/  FFMA R12, R12, R9, R11 ;  /* 0x000000090c0c7223 */ /* 0x001fc8000000000b */
[----:B------:R-:W-:-:S04]  /*0590*/  FFMA R34, R8, R13, R12 ;  /* 0x0000000d08227223 */ /* 0x000fc8000000000c */
[----:B------:R-:W-:-:S04]  /*05a0*/  FFMA R35, R35, R14, R34 ;  /* 0x0000000e23237223 */ /* 0x000fc80000000022 */
[----:B------:R-:W-:Y:S01]  /*05b0*/  FFMA R15, R30, R15, R35 ;  /* 0x0000000f1e0f7223 */ /* 0x000fe20000000023 */
[----:B--2---:R-:W-:Y:S04]  /*05c0*/  STS [R22], R36 ;  /* 0x0000002416007388 */ /* 0x004fe80000000800 */
[----:B---3--:R-:W-:Y:S01]  /*05d0*/  STS [R6], R32 ;  /* 0x0000002006007388 */ /* 0x008fe20000000800 */
[----:B------:R-:W-:Y:S06]  /*05e0*/  BAR.SYNC.DEFER_BLOCKING 0x0 ;  /* 0x0000000000007b1d */ /* 0x000fec0000010000 */
[----:B------:R-:W-:Y:S04]  /*05f0*/  LDS R37, [R20] ;  /* 0x0000000014257984 */ /* 0x000fe80000000800 */
[----:B------:R-:W0:Y:S04]  /*0600*/  LDS.128 R8, [R5] ;  /* 0x0000000005087984 */ /* 0x000e280000000c00 */
[----:B------:R-:W1:Y:S04]  /*0610*/  LDS R12, [R20+0x40] ;  /* 0x00004000140c7984 */ /* 0x000e680000000800 */
[----:B------:R-:W2:Y:S04]  /*0620*/  LDS R33, [R20+0x80] ;  /* 0x0000800014217984 */ /* 0x000ea80000000800 */
[----:B------:R-:W-:Y:S04]  /*0630*/  LDS R30, [R20+0x140] ;  /* 0x00014000141e7984 */ /* 0x000fe80000000800 */
[----:B------:R-:W-:Y:S01]  /*0640*/  LDS R35, [R20+0x180] ;  /* 0x0001800014237984 */ /* 0x000fe20000000800 */
[----:B0-----:R-:W-:-:S03]  /*0650*/  FFMA R15, R8, R37, R15 ;  /* 0x00000025080f7223 */ /* 0x001fc6000000000f */
[----:B------:R-:W0:Y:S01]  /*0660*/  LDS R8, [R20+0xc0] ;  /* 0x0000c00014087984 */ /* 0x000e220000000800 */
[----:B-1----:R-:W-:-:S03]  /*0670*/  FFMA R32, R12, R9, R15 ;  /* 0x000000090c207223 */ /* 0x002fc6000000000f */
[----:B------:R-:W-:Y:S04]  /*0680*/  LDS R9, [R20+0x100] ;  /* 0x0001000014097984 */ /* 0x000fe80000000800 */
[----:B------:R-:W1:Y:S01]  /*0690*/  LDS.128 R12, [R5+0x10] ;  /* 0x00001000050c7984 */ /* 0x000e620000000c00 */
[----:B--2---:R-:W-:-:S04]  /*06a0*/  FFMA R33, R33, R10, R32 ;  /* 0x0000000a21217223 */ /* 0x004fc80000000020 */
[----:B0-----:R-:W-:Y:S02]  /*06b0*/  FFMA R11, R8, R11, R33 ;  /* 0x0000000b080b7223 */ /* 0x001fe40000000021 */
[----:B------:R-:W-:Y:S02]  /*06c0*/  LDS R33, [R20+0x240] ;  /* 0x0002400014217984 */ /* 0x000fe40000000800 */
[----:B-1----:R-:W-:Y:S02]  /*06d0*/  FFMA R9, R12, R9, R11 ;  /* 0x000000090c097223 */ /* 0x002fe4000000000b */
[----:B------:R-:W0:Y:S02]  /*06e0*/  LDS R12, [R20+0x1c0] ;  /* 0x0001c000140c7984 */ /* 0x000e240000000800 */
[----:B------:R-:W-:Y:S02]  /*06f0*/  FFMA R30, R30, R13, R9 ;  /* 0x0000000d1e1e7223 */ /* 0x000fe40000000009 */
[----:B------:R-:W-:Y:S04]  /*0700*/  LDS R13, [R20+0x200] ;  /* 0x00020000140d7984 */ /* 0x000fe80000000800 */
[----:B------:R-:W1:Y:S01]  /*0710*/  LDS.128 R8, [R5+0x20] ;  /* 0x0000200005087984 */ /* 0x000e620000000c00 */
[----:B------:R-:W-:-:S03]  /*0720*/  FFMA R35, R35, R14, R30 ;  /* 0x0000000e23237223 */ /* 0x000fc6000000001e */
[----:B------:R-:W2:Y:S04]  /*0730*/  LDS R30, [R20+0x280] ;  /* 0x00028000141e7984 */ /* 0x000ea80000000800 */
[----:B------:R-:W3:Y:S01]  /*0740*/  LDS R14, [R20+0x2c0] ;  /* 0x0002c000140e7984 */ /* 0x000ee20000000800 */
[----:B0-----:R-:W-:-:S03]  /*0750*/  FFMA R15, R12, R15, R35 ;  /* 0x0000000f0c0f7223 */ /* 0x001fc60000000023 */
[----:B------:R-:W-:Y:S01]  /*0760*/  LDS R35, [R20+0x380] ;  /* 0x0003800014237984 */ /* 0x000fe20000000800 */
[----:B-1----:R-:W-:-:S04]  /*0770*/  FFMA R8, R8, R13, R15 ;  /* 0x0000000d08087223 */ /* 0x002fc8000000000f */
[----:B------:R-:W-:Y:S02]  /*0780*/  FFMA R9, R33, R9, R8 ;  /* 0x0000000921097223 */ /* 0x000fe40000000008 */
[----:B------:R-:W-:Y:S02]  /*0790*/  LDS R8, [R20+0x340] ;  /* 0x0003400014087984 */ /* 0x000fe40000000800 */
[----:B--2---:R-:W-:Y:S02]  /*07a0*/  FFMA R13, R30, R10, R9 ;  /* 0x0000000a1e0d7223 */ /* 0x004fe40000000009 */
[----:B------:R-:W-:Y:S02]  /*07b0*/  LDS R9, [R20+0x300] ;  /* 0x0003000014097984 */ /* 0x000fe40000000800 */
[----:B---3--:R-:W-:Y:S02]  /*07c0*/  FFMA R11, R14, R11, R13 ;  /* 0x0000000b0e0b7223 */ /* 0x008fe4000000000d */
[----:B------:R-:W-:Y:S04]  /*07d0*/  LDS R30, [R20+0x3c0] ;  /* 0x0003c000141e7984 */ /* 0x000fe80000000800 */
        /* <DEDUP_REMOVED lines=9> */
[----:B------:R-:W-:Y:S01]  /*0870*/  IMAD.WIDE R18, R31, 0x4, R18 ;  /* 0x000000041f127825 */ /* 0x000fe200078e0212 */
[----:B--2---:R-:W-:Y:S04]  /*0880*/  STS [R22], R36 ;  /* 0x0000002416007388 */ /* 0x004fe80000000800 */
[----:B---3--:R-:W-:Y:S01]  /*0890*/  STS [R6], R32 ;  /* 0x0000002006007388 */ /* 0x008fe20000000800 */
[----:B------:R-:W-:Y:S06]  /*08a0*/  BAR.SYNC.DEFER_BLOCKING 0x0 ;  /* 0x0000000000007b1d */ /* 0x000fec0000010000 */
[----:B------:R-:W-:Y:S04]  /*08b0*/  LDS R37, [R20] ;  /* 0x0000000014257984 */ /* 0x000fe80000000800 */
[----:B------:R-:W0:Y:S04]  /*08c0*/  LDS.128 R8, [R5] ;  /* 0x0000000005087984 */ /* 0x000e280000000c00 */
[----:B------:R-:W1:Y:S04]  /*08d0*/  LDS R12, [R20+0x40] ;  /* 0x00004000140c7984 */ /* 0x000e680000000800 */
[----:B------:R-:W2:Y:S04]  /*08e0*/  LDS R33, [R20+0x80] ;  /* 0x0000800014217984 */ /* 0x000ea80000000800 */
[----:B------:R-:W3:Y:S04]  /*08f0*/  LDS R35, [R20+0xc0] ;  /* 0x0000c00014237984 */ /* 0x000ee80000000800 */
[----:B------:R-:W-:Y:S01]  /*0900*/  LDS R32, [R20+0x200] ;  /* 0x0002000014207984 */ /* 0x000fe20000000800 */
[----:B0-----:R-:W-:-:S03]  /*0910*/  FFMA R15, R8, R37, R15 ;  /* 0x00000025080f7223 */ /* 0x001fc6000000000f */
[----:B------:R-:W-:Y:S01]  /*0920*/  LDS R8, [R20+0x140] ;  /* 0x0001400014087984 */ /* 0x000fe20000000800 */
[----:B-1----:R-:W-:-:S03]  /*0930*/  FFMA R30, R12, R9, R15 ;  /* 0x000000090c1e7223 */ /* 0x002fc6000000000f */
[----:B------:R-:W-:Y:S04]  /*0940*/  LDS R9, [R20+0x100] ;  /* 0x0001000014097984 */ /* 0x000fe80000000800 */
[----:B------:R-:W0:Y:S01]  /*0950*/  LDS.128 R12, [R5+0x10] ;  /* 0x00001000050c7984 */ /* 0x000e220000000c00 */
[----:B--2---:R-:W-:-:S03]  /*0960*/  FFMA R10, R33, R10, R30 ;  /* 0x0000000a210a7223 */ /* 0x004fc6000000001e */
[----:B------:R-:W1:Y:S01]  /*0970*/  LDS R33, [R20+0x180] ;  /* 0x0001800014217984 */ /* 0x000e620000000800 */
[----:B---3--:R-:W-:-:S03]  /*0980*/  FFMA R11, R35, R11, R10 ;  /* 0x0000000b230b7223 */ /* 0x008fc6000000000a */
[----:B------:R-:W-:Y:S04]  /*0990*/  LDS R35, [R20+0x240] ;  /* 0x0002400014237984 */ /* 0x000fe80000000800 */
[----:B------:R-:W-:Y:S01]  /*09a0*/  LDS R37, [R20+0x300] ;  /* 0x0003000014257984 */ /* 0x000fe20000000800 */
[----:B0-----:R-:W-:-:S03]  /*09b0*/  FFMA R9, R12, R9, R11 ;  /* 0x000000090c097223 */ /* 0x001fc6000000000b */
[----:B------:R-:W0:Y:S01]  /*09c0*/  LDS R12, [R20+0x1c0] ;  /* 0x0001c000140c7984 */ /* 0x000e220000000800 */
[----:B------:R-:W-:-:S03]  /*09d0*/  FFMA R30, R8, R13, R9 ;  /* 0x0000000d081e7223 */ /* 0x000fc60000000009 */
[----:B------:R-:W2:Y:S04]  /*09e0*/  LDS.128 R8, [R5+0x20] ;  /* 0x0000200005087984 */ /* 0x000ea80000000c00 */
[----:B------:R-:W3:Y:S01]  /*09f0*/  LDS R13, [R20+0x280] ;  /* 0x00028000140d7984 */ /* 0x000ee20000000800 */
[----:B-1----:R-:W-:-:S03]  /*0a00*/  FFMA R33, R33, R14, R30 ;  /* 0x0000000e21217223 */ /* 0x002fc6000000001e */
[----:B------:R-:W-:Y:S01]  /*0a10*/  LDS R30, [R20+0x3c0] ;  /* 0x0003c000141e7984 */ /* 0x000fe20000000800 */
[----:B0-----:R-:W-:-:S04]  /*0a20*/  FFMA R15, R12, R15, R33 ;  /* 0x0000000f0c0f7223 */ /* 0x001fc80000000021 */
[----:B--2---:R-:W-:Y:S02]  /*0a30*/  FFMA R8, R8, R32, R15 ;  /* 0x0000002008087223 */ /* 0x004fe4000000000f */
[----:B------:R-:W-:Y:S02]  /*0a40*/  LDS R32, [R20+0x340] ;  /* 0x0003400014207984 */ /* 0x000fe40000000800 */
[----:B------:R-:W-:Y:S02]  /*0a50*/  FFMA R12, R35, R9, R8 ;  /* 0x00000009230c7223 */ /* 0x000fe40000000008 */
[----:B------:R-:W0:Y:S02]  /*0a60*/  LDS R8, [R20+0x2c0] ;  /* 0x0002c00014087984 */ /* 0x000e240000000800 */
[----:B---3--:R-:W-:Y:S02]  /*0a70*/  FFMA R9, R13, R10, R12 ;  /* 0x0000000a0d097223 */ /* 0x008fe4000000000c */
[----:B------:R-:W-:Y:S04]  /*0a80*/  LDS R35, [R20+0x380] ;  /* 0x0003800014237984 */ /* 0x000fe80000000800 */
[----:B------:R-:W1:Y:S01]  /*0a90*/  LDS.128 R12, [R5+0x30] ;  /* 0x00003000050c7984 */ /* 0x000e620000000c00 */
[----:B------:R-:W-:Y:S06]  /*0aa0*/  BAR.SYNC.DEFER_BLOCKING 0x0 ;  /* 0x0000000000007b1d */ /* 0x000fec0000010000 */
[----:B------:R0:W2:Y:S04]  /*0ab0*/  LDG.E R16, desc[UR8][R16.64+0xc0] ;  /* 0x0000c00810107981 */ /* 0x0000a8000c1e1900 */
[----:B------:R-:W3:Y:S01]  /*0ac0*/  LDG.E R19, desc[UR8][R18.64] ;  /* 0x0000000812137981 */ /* 0x000ee2000c1e1900 */
[----:B0-----:R-:W-:-:S04]  /*0ad0*/  FFMA R17, R8, R11, R9 ;  /* 0x0000000b08117223 */ /* 0x001fc80000000009 */
[----:B-1----:R-:W-:-:S04]  /*0ae0*/  FFMA R37, R12, R37, R17 ;  /* 0x000000250c257223 */ /* 0x002fc80000000011 */
[----:B------:R-:W-:-:S04]  /*0af0*/  FFMA R32, R32, R13, R37 ;  /* 0x0000000d20207223 */ /* 0x000fc80000000025 */
[----:B------:R-:W-:-:S04]  /*0b00*/  FFMA R35, R35, R14, R32 ;  /* 0x0000000e23237223 */ /* 0x000fc80000000020 */
[----:B------:R-:W-:Y:S01]  /*0b10*/  FFMA R17, R30, R15, R35 ;  /* 0x0000000f1e117223 */ /* 0x000fe20000000023 */
[----:B------:R-:W-:-:S04]  /*0b20*/  IADD3 R24, PT, PT, R24, 0x4, RZ ;  /* 0x0000000418187810 */ /* 0x000fc80007ffe0ff */
[----:B------:R-:W-:Y:S02]  /*0b30*/  ISETP.NE.AND P0, PT, R24, RZ, PT ;  /* 0x000000ff1800720c */ /* 0x000fe40003f05270 */
[----:B------:R-:W-:Y:S02]  /*0b40*/  IADD3 R26, PT, PT, R26, 0x40, RZ ;  /* 0x000000401a1a7810 */ /* 0x000fe40007ffe0ff */
[C---:B------:R-:W-:Y:S02]  /*0b50*/  LEA R31, R4.reuse, R31, 0x6 ;  /* 0x0000001f041f7211 */ /* 0x040fe400078e30ff */
[C---:B------:R-:W-:Y:S02]  /*0b60*/  LEA R29, R4.reuse, R29, 0x6 ;  /* 0x0000001d041d7211 */ /* 0x040fe400078e30ff */
[C---:B------:R-:W-:Y:S02]  /*0b70*/  LEA R27, R4.reuse, R27, 0x6 ;  /* 0x0000001b041b7211 */ /* 0x040fe400078e30ff */
[----:B------:R-:W-:Y:S01]  /*0b80*/  LEA R25, R4, R25, 0x6 ;  /* 0x0000001904197211 */ /* 0x000fe200078e30ff */
        /* <DEDUP_REMOVED lines=8> */
[----:B------:R-:W-:Y:S04]  /*0c10*/  LDS R35, [R20+0x100] ;  /* 0x0001000014237984 */ /* 0x000fe80000000800 */
[----:B------:R-:W4:Y:S04]  /*0c20*/  LDS.128 R12, [R5+0x10] ;  /* 0x00001000050c7984 */ /* 0x000f280000000c00 */
[----:B------:R-:W5:Y:S04]  /*0c30*/  LDS R30, [R20+0x140] ;  /* 0x00014000141e7984 */ /* 0x000f680000000800 */
[----:B------:R-:W5:Y:S01]  /*0c40*/  LDS R37, [R20+0x180] ;  /* 0x0001800014257984 */ /* 0x000f620000000800 */
[----:B0-----:R-:W-:-:S03]  /*0c50*/  FFMA R17, R8, R33, R17 ;  /* 0x0000002108117223 */ /* 0x001fc60000000011 */
[----:B------:R-:W0:Y:S01]  /*0c60*/  LDS R8, [R20+0x1c0] ;  /* 0x0001c00014087984 */ /* 0x000e220000000800 */
[----:B-1----:R-:W-:-:S03]  /*0c70*/  FFMA R9, R34, R9, R17 ;  /* 0x0000000922097223 */ /* 0x002fc60000000011 */
[----:B------:R-:W-:Y:S04]  /*0c80*/  LDS R33, [R20+0x200] ;  /* 0x0002000014217984 */ /* 0x000fe80000000800 */
[----:B------:R-:W1:Y:S01]  /*0c90*/  LDS.128 R16, [R5+0x20] ;  /* 0x0000200005107984 */ /* 0x000e620000000c00 */
[----:B--2---:R-:W-:-:S04]  /*0ca0*/  FFMA R9, R36, R10, R9 ;  /* 0x0000000a24097223 */ /* 0x004fc80000000009 */
[----:B---3--:R-:W-:-:S04]  /*0cb0*/  FFMA R9, R32, R11, R9 ;  /* 0x0000000b20097223 */ /* 0x008fc80000000009 */
[----:B----4-:R-:W-:Y:S02]  /*0cc0*/  FFMA R9, R12, R35, R9 ;  /* 0x000000230c097223 */ /* 0x010fe40000000009 */
[----:B------:R-:W2:Y:S02]  /*0cd0*/  LDS R12, [R20+0x240] ;  /* 0x00024000140c7984 */ /* 0x000ea40000000800 */
[----:B-----5:R-:W-:Y:S02]  /*0ce0*/  FFMA R30, R30, R13, R9 ;  /* 0x0000000d1e1e7223 */ /* 0x020fe40000000009 */
[----:B------:R-:W3:Y:S02]  /*0cf0*/  LDS R13, [R20+0x280] ;  /* 0x00028000140d7984 */ /* 0x000ee40000000800 */
[----:B------:R-:W-:Y:S02]  /*0d00*/  FFMA R37, R37, R14, R30 ;  /* 0x0000000e25257223 */ /* 0x000fe4000000001e */
[----:B------:R-:W4:Y:S04]  /*0d10*/  LDS R14, [R20+0x2c0] ;  /* 0x0002c000140e7984 */ /* 0x000f280000000800 */
[----:B------:R-:W-:Y:S01]  /*0d20*/  LDS R30, [R20+0x340] ;  /* 0x00034000141e7984 */ /* 0x000fe20000000800 */
[----:B0-----:R-:W-:-:S03]  /*0d30*/  FFMA R37, R8, R15, R37 ;  /* 0x0000000f08257223 */ /* 0x001fc60000000025 */
[----:B------:R-:W-:Y:S04]  /*0d40*/  LDS R15, [R20+0x300] ;  /* 0x00030000140f7984 */ /* 0x000fe80000000800 */
[----:B------:R-:W0:Y:S01]  /*0d50*/  LDS.128 R8, [R5+0x30] ;  /* 0x0000300005087984 */ /* 0x000e220000000c00 */
[----:B-1----:R-:W-:-:S03]  /*0d60*/  FFMA R37, R16, R33, R37 ;  /* 0x0000002110257223 */ /* 0x002fc60000000025 */
[----:B------:R-:W1:Y:S04]  /*0d70*/  LDS R33, [R20+0x380] ;  /* 0x0003800014217984 */ /* 0x000e680000000800 */
[----:B------:R-:W5:Y:S01]  /*0d80*/  LDS R16, [R20+0x3c0] ;  /* 0x0003c00014107984 */ /* 0x000f620000000800 */
[----:B--2---:R-:W-:-:S04]  /*0d90*/  FFMA R12, R12, R17, R37 ;  /* 0x000000110c0c7223 */ /* 0x004fc80000000025 */
[----:B---3--:R-:W-:-:S04]  /*0da0*/  FFMA R13, R13, R18, R12 ;  /* 0x000000120d0d7223 */ /* 0x008fc8000000000c */
[----:B----4-:R-:W-:-:S04]  /*0db0*/  FFMA R13, R14, R19, R13 ;  /* 0x000000130e0d7223 */ /* 0x010fc8000000000d */
[----:B0-----:R-:W-:-:S04]  /*0dc0*/  FFMA R13, R8, R15, R13 ;  /* 0x0000000f080d7223 */ /* 0x001fc8000000000d */
[----:B------:R-:W-:-:S04]  /*0dd0*/  FFMA R30, R30, R9, R13 ;  /* 0x000000091e1e7223 */ /* 0x000fc8000000000d */
[----:B-1----:R-:W-:-:S04]  /*0de0*/  FFMA R33, R33, R10, R30 ;  /* 0x0000000a21217223 */ /* 0x002fc8000000001e */
[----:B-----5:R-:W-:Y:S01]  /*0df0*/  FFMA R33, R16, R11, R33 ;  /* 0x0000000b10217223 */ /* 0x020fe20000000021 */
[----:B------:R-:W-:Y:S06]  /*0e00*/  BAR.SYNC.DEFER_BLOCKING 0x0 ;  /* 0x0000000000007b1d */ /* 0x000fec0000010000 */
[----:B------:R-:W-:Y:S05]  /*0e10*/  @P0 BRA `(.L_x_7) ;  /* 0xfffffff400240947 */ /* 0x000fea000383ffff */
.L_x_6:
[----:B------:R-:W-:-:S13]  /*0e20*/  LOP3.LUT P0, R6, R28, 0x3, RZ, 0xc0, !PT ;  /* 0x000000031c067812 */ /* 0x000fda000780c0ff */
[----:B------:R-:W-:Y:S05]  /*0e30*/  @!P0 BRA `(.L_x_5) ;  /* 0x00000008007c8947 */ /* 0x000fea0003800000 */
[----:B------:R-:W-:Y:S02]  /*0e40*/  ISETP.NE.AND P0, PT, R6, 0x1, PT ;  /* 0x000000010600780c */ /* 0x000fe40003f05270 */
[----:B------:R-:W-:-:S04]  /*0e50*/  LOP3.LUT R28, R28, 0x1, RZ, 0xc0, !PT ;  /* 0x000000011c1c7812 */ /* 0x000fc800078ec0ff */
[----:B------:R-:W-:-:S07]  /*0e60*/  ISETP.NE.U32.AND P1, PT, R28, 0x1, PT ;  /* 0x000000011c00780c */ /* 0x000fce0003f25070 */
[----:B------:R-:W-:Y:S06]  /*0e70*/  @!P0 BRA `(.L_x_8) ;  /* 0x0000000400908947 */ /* 0x000fec0003800000 */
[----:B------:R-:W0:Y:S01]  /*0e80*/  LDC.64 R24, c[0x0][0x380] ;  /* 0x0000e000ff187b82 */ /* 0x000e220000000a00 */
[C---:B------:R-:W-:Y:S02]  /*0e90*/  LEA R18, R0.reuse, R3, 0x4 ;  /* 0x0000000300127211 */ /* 0x040fe400078e20ff */
[----:B------:R-:W-:-:S03]  /*0ea0*/  LEA R9, R0, R7, 0x4 ;  /* 0x0000000700097211 */ /* 0x000fc600078e20ff */
[----:B------:R-:W-:Y:S02]  /*0eb0*/  IMAD R13, R18, R4, R21 ;  /* 0x00000004120d7224 */ /* 0x000fe400078e0215 */
[----:B------:R-:W1:Y:S01]  /*0ec0*/  LDC.64 R16, c[0x0][0x388] ;  /* 0x0000e200ff107b82 */ /* 0x000e620000000a00 */
[----:B0-----:R-:W-:-:S05]  /*0ed0*/  IMAD.WIDE R24, R9, 0x4, R24 ;  /* 0x0000000409187825 */ /* 0x001fca00078e0218 */
[----:B------:R-:W2:Y:S01]  /*0ee0*/  LDG.E R19, desc[UR8][R24.64] ;  /* 0x0000000818137981 */ /* 0x000ea2000c1e1900 */
[----:B-1----:R-:W-:-:S05]  /*0ef0*/  IMAD.WIDE R12, R13, 0x4, R16 ;  /* 0x000000040d0c7825 */ /* 0x002fca00078e0210 */
[----:B------:R-:W3:Y:S01]  /*0f00*/  LDG.E R27, desc[UR8][R12.64] ;  /* 0x000000080c1b7981 */ /* 0x000ee2000c1e1900 */
[----:B------:R-:W-:-:S04]  /*0f10*/  UIADD3 UR5, UPT, UPT, UR4, 0x400, URZ ;  /* 0x0000040004057890 */ /* 0x000fc8000fffe0ff */
[----:B------:R-:W-:Y:S01]  /*0f20*/  ULEA UR5, UR6, UR5, 0x18 ;  /* 0x0000000506057291 */ /* 0x000fe2000f8ec0ff */
[----:B------:R-:W-:-:S05]  /*0f30*/  LEA R28, R2, R5, 0x2 ;  /* 0x00000005021c7211 */ /* 0x000fca00078e10ff */
[----:B------:R-:W-:-:S04]  /*0f40*/  LEA R6, R2, UR5, 0x2 ;  /* 0x0000000502067c11 */ /* 0x000fc8000f8e10ff */
[----:B------:R-:W-:Y:S02]  /*0f50*/  LEA R30, R3, R6, 0x6 ;  /* 0x00000006031e7211 */ /* 0x000fe400078e30ff */
[----:B------:R-:W-:Y:S01]  /*0f60*/  IADD3 R18, PT, PT, R18, 0x10, RZ ;  /* 0x0000001012127810 */ /* 0x000fe20007ffe0ff */
        /* <DEDUP_REMOVED lines=11> */
[----:B------:R-:W5:Y:S04]  /*1020*/  LDS R19, [R6+0x180] ;  /* 0x0001800006137984 */ /* 0x000f680000000800 */
[----:B------:R-:W5:Y:S04]  /*1030*/  LDS R20, [R6+0x1c0] ;  /* 0x0001c00006147984 */ /* 0x000f680000000800 */
[----:B------:R-:W-:Y:S01]  /*1040*/  LDS R35, [R6+0x280] ;  /* 0x0002800006237984 */ /* 0x000fe20000000800 */
[----:B0-----:R-:W-:-:S03]  /*1050*/  FFMA R8, R8, R26, R33 ;  /* 0x0000001a08087223 */ /* 0x001fc60000000021 */
[----:B------:R-:W-:Y:S01]  /*1060*/  LDS R33, [R6+0x380] ;  /* 0x0003800006217984 */ /* 0x000fe20000000800 */
[----:B-1----:R-:W-:-:S03]  /*1070*/  FFMA R9, R29, R9, R8 ;  /* 0x000000091d097223 */ /* 0x002fc60000000008 */
[----:B------:R-:W-:Y:S01]  /*1080*/  LDS R29, [R6+0x200] ;  /* 0x00020000061d7984 */ /* 0x000fe20000000800 */
[----:B--2---:R-:W-:-:S03]  /*1090*/  FFMA R10, R32, R10, R9 ;  /* 0x0000000a200a7223 */ /* 0x004fc60000000009 */
[----:B------:R-:W-:Y:S01]  /*10a0*/  LDS R32, [R6+0x2c0] ;  /* 0x0002c00006207984 */ /* 0x000fe20000000800 */
[----:B---3--:R-:W-:-:S03]  /*10b0*/  FFMA R11, R31, R11, R10 ;  /* 0x0000000b1f0b7223 */ /* 0x008fc6000000000a */
[----:B------:R-:W-:Y:S04]  /*10c0*/  LDS R31, [R6+0x300] ;  /* 0x00030000061f7984 */ /* 0x000fe80000000800 */
[----:B------:R-:W-:Y:S01]  /*10d0*/  LDS R26, [R6+0x3c0] ;  /* 0x0003c000061a7984 */ /* 0x000fe20000000800 */
[----:B----4-:R-:W-:-:S03]  /*10e0*/  FFMA R11, R12, R34, R11 ;  /* 0x000000220c0b7223 */ /* 0x010fc6000000000b */
[----:B------:R-:W-:Y:S01]  /*10f0*/  LDS R34, [R6+0x240] ;  /* 0x0002400006227984 */ /* 0x000fe20000000800 */
[----:B-----5:R-:W-:Y:S01]  /*1100*/  FFMA R22, R22, R13, R11 ;  /* 0x0000000d16167223 */ /* 0x020fe2000000000b */
[----:B------:R-:W-:Y:S02]  /*1110*/  IMAD R13, R18, R4, R21 ;  /* 0x00000004120d7224 */ /* 0x000fe400078e0215 */
[----:B------:R-:W0:Y:S01]  /*1120*/  LDS.128 R8, [R5+0x20] ;  /* 0x0000200005087984 */ /* 0x000e220000000c00 */
[----:B------:R-:W-:Y:S01]  /*1130*/  FFMA R19, R19, R14, R22 ;  /* 0x0000000e13137223 */ /* 0x000fe20000000016 */
[----:B------:R-:W-:Y:S02]  /*1140*/  IMAD.WIDE R12, R13, 0x4, R16 ;  /* 0x000000040d0c7825 */ /* 0x000fe400078e0210 */
[----:B------:R-:W-:Y:S02]  /*1150*/  LDS R22, [R6+0x340] ;  /* 0x0003400006167984 */ /* 0x000fe40000000800 */
[----:B------:R-:W-:-:S02]  /*1160*/  FFMA R37, R20, R15, R19 ;  /* 0x0000000f14257223 */ /* 0x000fc40000000013 */
[----:B------:R-:W1:Y:S01]  /*1170*/  LDS.128 R16, [R5+0x30] ;  /* 0x0000300005107984 */ /* 0x000e620000000c00 */
[----:B------:R-:W-:Y:S06]  /*1180*/  BAR.SYNC.DEFER_BLOCKING 0x0 ;  /* 0x0000000000007b1d */ /* 0x000fec0000010000 */
[----:B------:R-:W2:Y:S04]  /*1190*/  LDG.E R25, desc[UR8][R24.64+0x40] ;  /* 0x0000400818197981 */ /* 0x000ea8000c1e1900 */
[----:B------:R-:W3:Y:S01]  /*11a0*/  LDG.E R36, desc[UR8][R12.64] ;  /* 0x000000080c247981 */ /* 0x000ee2000c1e1900 */
[----:B0-----:R-:W-:-:S04]  /*11b0*/  FFMA R37, R8, R29, R37 ;  /* 0x0000001d08257223 */ /* 0x001fc80000000025 */
[----:B------:R-:W-:-:S04]  /*11c0*/  FFMA R34, R34, R9, R37 ;  /* 0x0000000922227223 */ /* 0x000fc80000000025 */
[----:B------:R-:W-:-:S04]  /*11d0*/  FFMA R35, R35, R10, R34 ;  /* 0x0000000a23237223 */ /* 0x000fc80000000022 */
[----:B------:R-:W-:-:S04]  /*11e0*/  FFMA R35, R32, R11, R35 ;  /* 0x0000000b20237223 */ /* 0x000fc80000000023 */
[----:B-1----:R-:W-:-:S04]  /*11f0*/  FFMA R31, R16, R31, R35 ;  /* 0x0000001f101f7223 */ /* 0x002fc80000000023 */
[----:B------:R-:W-:-:S04]  /*1200*/  FFMA R22, R22, R17, R31 ;  /* 0x0000001116167223 */ /* 0x000fc8000000001f */
[----:B------:R-:W-:-:S04]  /*1210*/  FFMA R33, R33, R18, R22 ;  /* 0x0000001221217223 */ /* 0x000fc80000000016 */
[----:B------:R-:W-:Y:S01]  /*1220*/  FFMA R35, R26, R19, R33 ;  /* 0x000000131a237223 */ /* 0x000fe20000000021 */
        /* <DEDUP_REMOVED lines=14> */
[----:B------:R-:W-:Y:S04]  /*1310*/  LDS R33, [R6+0x200] ;  /* 0x0002000006217984 */ /* 0x000fe80000000800 */
[----:B------:R-:W5:Y:S01]  /*1320*/  LDS.128 R16, [R5+0x20] ;  /* 0x0000200005107984 */ /* 0x000f620000000c00 */
[----:B0-----:R-:W-:-:S03]  /*1330*/  FFMA R27, R12, R27, R35 ;  /* 0x0000001b0c1b7223 */ /* 0x001fc60000000023 */
[----:B------:R-:W0:Y:S01]  /*1340*/  LDS R26, [R6+0x240] ;  /* 0x00024000061a7984 */ /* 0x000e220000000800 */
[----:B-1----:R-:W-:-:S03]  /*1350*/  FFMA R20, R20, R13, R27 ;  /* 0x0000000d14147223 */ /* 0x002fc6000000001b */
[----:B------:R-:W1:Y:S01]  /*1360*/  LDS R27, [R6+0x280] ;  /* 0x00028000061b7984 */ /* 0x000e620000000800 */
[----:B--2---:R-:W-:-:S03]  /*1370*/  FFMA R29, R29, R14, R20 ;  /* 0x0000000e1d1d7223 */ /* 0x004fc60000000014 */
[----:B------:R-:W2:Y:S01]  /*1380*/  LDS R20, [R6+0x2c0] ;  /* 0x0002c00006147984 */ /* 0x000ea20000000800 */
[----:B---3--:R-:W-:-:S03]  /*1390*/  FFMA R35, R24, R15, R29 ;  /* 0x0000000f18237223 */ /* 0x008fc6000000001d */
[----:B------:R-:W-:Y:S04]  /*13a0*/  LDS R29, [R6+0x300] ;  /* 0x00030000061d7984 */ /* 0x000fe80000000800 */
[----:B------:R-:W3:Y:S01]  /*13b0*/  LDS.128 R12, [R5+0x30] ;  /* 0x00003000050c7984 */ /* 0x000ee20000000c00 */
[----:B----4-:R-:W-:-:S03]  /*13c0*/  FFMA R35, R8, R25, R35 ;  /* 0x0000001908237223 */ /* 0x010fc60000000023 */
[----:B------:R-:W4:Y:S04]  /*13d0*/  LDS R24, [R6+0x340] ;  /* 0x0003400006187984 */ /* 0x000f280000000800 */
[----:B------:R-:W4:Y:S01]  /*13e0*/  LDS R25, [R6+0x380] ;  /* 0x0003800006197984 */ /* 0x000f220000000800 */
[----:B-----5:R-:W-:-:S03]  /*13f0*/  FFMA R28, R28, R9, R35 ;  /* 0x000000091c1c7223 */ /* 0x020fc60000000023 */
[----:B------:R-:W5:Y:S01]  /*1400*/  LDS R8, [R6+0x3c0] ;  /* 0x0003c00006087984 */ /* 0x000f620000000800 */
[----:B------:R-:W-:-:S04]  /*1410*/  FFMA R31, R31, R10, R28 ;  /* 0x0000000a1f1f7223 */ /* 0x000fc8000000001c */
[----:B------:R-:W-:-:S04]  /*1420*/  FFMA R11, R22, R11, R31 ;  /* 0x0000000b160b7223 */ /* 0x000fc8000000001f */
[----:B------:R-:W-:-:S04]  /*1430*/  FFMA R11, R16, R33, R11 ;  /* 0x00000021100b7223 */ /* 0x000fc8000000000b */
[----:B0-----:R-:W-:-:S04]  /*1440*/  FFMA R26, R26, R17, R11 ;  /* 0x000000111a1a7223 */ /* 0x001fc8000000000b */
[----:B-1----:R-:W-:-:S04]  /*1450*/  FFMA R27, R27, R18, R26 ;  /* 0x000000121b1b7223 */ /* 0x002fc8000000001a */
[----:B--2---:R-:W-:-:S04]  /*1460*/  FFMA R19, R20, R19, R27 ;  /* 0x0000001314137223 */ /* 0x004fc8000000001b */
[----:B---3--:R-:W-:-:S04]  /*1470*/  FFMA R19, R12, R29, R19 ;  /* 0x0000001d0c137223 */ /* 0x008fc80000000013 */
[----:B----4-:R-:W-:-:S04]  /*1480*/  FFMA R24, R24, R13, R19 ;  /* 0x0000000d18187223 */ /* 0x010fc80000000013 */
[----:B------:R-:W-:-:S04]  /*1490*/  FFMA R25, R25, R14, R24 ;  /* 0x0000000e19197223 */ /* 0x000fc80000000018 */
[----:B-----5:R-:W-:Y:S01]  /*14a0*/  FFMA R33, R8, R15, R25 ;  /* 0x0000000f08217223 */ /* 0x020fe20000000019 */
[----:B------:R-:W-:Y:S06]  /*14b0*/  BAR.SYNC.DEFER_BLOCKING 0x0 ;  /* 0x0000000000007b1d */ /* 0x000fec0000010000 */
.L_x_8:
[----:B------:R-:W-:Y:S05]  /*14c0*/  @P1 BRA `(.L_x_5) ;  /* 0x0000000000d81947 */ /* 0x000fea0003800000 */
[----:B------:R-:W0:Y:S01]  /*14d0*/  LDC.64 R8, c[0x0][0x380] ;  /* 0x0000e000ff087b82 */ /* 0x000e220000000a00 */
[C---:B------:R-:W-:Y:S02]  /*14e0*/  LEA R6, R0.reuse, R3, 0x4 ;  /* 0x0000000300067211 */ /* 0x040fe400078e20ff */
[----:B------:R-:W-:-:S03]  /*14f0*/  LEA R7, R0, R7, 0x4 ;  /* 0x0000000700077211 */ /* 0x000fc600078e20ff */
[----:B------:R-:W-:Y:S02]  /*1500*/  IMAD R11, R6, R4, R21 ;  /* 0x00000004060b7224 */ /* 0x000fe400078e0215 */
[----:B------:R-:W1:Y:S01]  /*1510*/  LDC.64 R12, c[0x0][0x388] ;  /* 0x0000e200ff0c7b82 */ /* 0x000e620000000a00 */
[----:B0-----:R-:W-:-:S06]  /*1520*/  IMAD.WIDE R6, R7, 0x4, R8 ;  /* 0x0000000407067825 */ /* 0x001fcc00078e0208 */
[----:B------:R-:W2:Y:S01]  /*1530*/  LDG.E R6, desc[UR8][R6.64] ;  /* 0x0000000806067981 */ /* 0x000ea2000c1e1900 */
[----:B-1----:R-:W-:-:S06]  /*1540*/  IMAD.WIDE R12, R11, 0x4, R12 ;  /* 0x000000040b0c7825 */ /* 0x002fcc00078e020c */
[----:B------:R-:W3:Y:S01]  /*1550*/  LDG.E R12, desc[UR8][R12.64] ;  /* 0x000000080c0c7981 */ /* 0x000ee2000c1e1900 */
[----:B------:R-:W-:-:S04]  /*1560*/  UIADD3 UR4, UPT, UPT, UR4, 0x400, URZ ;  /* 0x0000040004047890 */ /* 0x000fc8000fffe0ff */
[----:B------:R-:W-:Y:S01]  /*1570*/  ULEA UR4, UR6, UR4, 0x18 ;  /* 0x0000000406047291 */ /* 0x000fe2000f8ec0ff */
[----:B------:R-:W-:-:S05]  /*1580*/  LEA R15, R2, R5, 0x2 ;  /* 0x00000005020f7211 */ /* 0x000fca00078e10ff */
[----:B------:R-:W-:-:S04]  /*1590*/  LEA R0, R2, UR4, 0x2 ;  /* 0x0000000402007c11 */ /* 0x000fc8000f8e10ff */
        /* <DEDUP_REMOVED lines=41> */
.L_x_5:
[----:B------:R-:W0:Y:S01]  /*1830*/  LDC.64 R2, c[0x0][0x390] ;  /* 0x0000e400ff027b82 */ /* 0x000e220000000a00 */
[----:B------:R-:W-:-:S04]  /*1840*/  IMAD R21, R23, R4, R21 ;  /* 0x0000000417157224 */ /* 0x000fc800078e0215 */
[----:B0-----:R-:W-:-:S05]  /*1850*/  IMAD.WIDE R2, R21, 0x4, R2 ;  /* 0x0000000415027825 */ /* 0x001fca00078e0202 */
[----:B------:R-:W-:Y:S01]  /*1860*/  STG.E desc[UR8][R2.64], R33 ;  /* 0x0000002102007986 */ /* 0x000fe2000c101908 */
[----:B------:R-:W-:Y:S05]  /*1870*/  EXIT ;  /* 0x000000000000794d */ /* 0x000fea0003800000 */
.L_x_9:
        /* <DEDUP_REMOVED lines=16> */
.L_x_11:


//--------------------- .nv.shared.reserved.0     --------------------------
	.section	.nv.shared.reserved.0,"aw",@nobits
	.weak		__nv_reservedSMEM_offset_0_alias
	.size		__nv_reservedSMEM_offset_0_alias, 0, 64
	.other		__nv_reservedSMEM_offset_0_alias,@"STO_CUDA_RESERVED_SHARED STV_DEFAULT"
__nv_reservedSMEM_offset_0_alias:
	.zero		0
	.zero		64


//--------------------- .nv.shared._Z13matmul_sharedPfS_S_i --------------------------
	.section	.nv.shared._Z13matmul_sharedPfS_S_i,"aw",@nobits
	.sectionflags	@""
	.align	4
.nv.shared._Z13matmul_sharedPfS_S_i:
	.zero		3072


//--------------------- .nv.constant0._Z6matmulPfS_S_i --------------------------
	.section	.nv.constant0._Z6matmulPfS_S_i,"a",@progbits
	.sectionflags	@""
	.align	4
.nv.constant0._Z6matmulPfS_S_i:
	.zero		924


//--------------------- .nv.constant0._Z13matmul_sharedPfS_S_i --------------------------
	.section	.nv.constant0._Z13matmul_sharedPfS_S_i,"a",@progbits
	.sectionflags	@""
	.align	4
.nv.constant0._Z13matmul_sharedPfS_S_i:
	.zero		924


//--------------------- SYMBOLS --------------------------

	.type		.nv.reservedSmem.offset0,@object
	.size		.nv.reservedSmem.offset0,0x4
	.type		.nv.reservedSmem.cap,@object
	.size		.nv.reservedSmem.cap,0x4
